	.target	sm_90a

	.elftype	@"ET_EXEC"


//--------------------- .note.nv.tkinfo           --------------------------
	.section	.note.nv.tkinfo,"",@"SHT_NOTE"
	.sectionflags	@"SHF_NOTE_NV_TKINFO"
	.tkinfo
        /*0018*/ 	.word	0x00000002
        /*0030*/ 	.string	""
        /*0030*/ 	.string	"ptxas"
        /*0030*/ 	.string	"Cuda compilation tools, release 13.0, V13.0.88"
        /*0030*/ 	.string	"Build cuda_13.0.r13.0/compiler.36424714_0"
        /*0030*/ 	.string	"-arch sm_90a -m 64 "



//--------------------- .note.nv.cuinfo           --------------------------
	.section	.note.nv.cuinfo,"",@"SHT_NOTE"
	.sectionflags	@"SHF_NOTE_NV_CUINFO"
        /*0018*/ 	.short	0x0002
        /*001a*/ 	.short	0x005a
        /*001c*/ 	.short	0x0082
	.zero		2


//--------------------- .nv.info                  --------------------------
	.section	.nv.info,"",@"SHT_CUDA_INFO"
	.align	4


	//----- nvinfo : EIATTR_REGCOUNT
	.align		4
        /*0000*/ 	.byte	0x04, 0x2f
        /*0002*/ 	.short	(.L_12 - .L_11)
	.align		4
.L_11:
        /*0004*/ 	.word	index@(_ZN7cutlass13device_kernelINS_4conv6kernel13ConvUniversalINS1_16ConvProblemShapeILNS1_8OperatorE0ELi2EEENS1_10collective14CollectiveConvINS1_46MainloopSm90TmaGmmaWarpSpecializedImplicitGemmILS5_0ELi9ELi2EN4cute5tupleIJNSA_1CILi2EEENSC_ILi1EEESE_EEENS1_36KernelImplicitTmaWarpSpecializedSm90ELi1EEENSB_IJNSC_ILi64EEENSC_ILi128EEENSB_IJNSC_ILi32EEEEEEEEENS_10tfloat32_tESN_NSA_8TiledMMAINSA_8MMA_AtomIJNSA_4SM904GMMA30MMA_64x128x8_F32TF32TF32_SS_TNILNSR_7ScaleInE1ELST_1EEEEEENSA_6LayoutINSB_IJSE_SE_SE_EEENSB_IJNSC_ILi0EEESY_SY_EEEEENSB_IJNSA_10UnderscoreES11_S11_EEEEENS7_6detail26Sm90ImplicitGemmTileTraitsINSA_20SM90_TMA_LOAD_IM2COLENSA_14ComposedLayoutINSA_7SwizzleILi3ELi4ELi3EEENSA_18smem_ptr_flag_bitsILi32EEENSW_INSB_IJNSB_IJNSC_ILi8EEES1C_EEENSB_IJSK_SE_EEENSB_IJSE_NSC_ILi9EEEEEEEEENSB_IJNSB_IJSK_NSC_ILi256EEEEEENSB_IJSE_SY_EEENSB_IJSY_NSC_ILi2048EEEEEEEEEEEEEvEENS15_INSA_23SM90_TMA_LOAD_MULTICASTENS17_IS19_S1B_NSW_INSB_IJNSB_IJS1C_NSC_ILi16EEEEEES1E_S1G_EEENSB_IJS1J_S1K_NSB_IJSY_NSC_ILi4096EEEEEEEEEEEEEvEEEENS_8epilogue10collective6detail29Sm90TmaWarpSpecializedAdapterINS23_15DefaultEpilogueISN_NSB_IJNSB_IJlllEEESE_SY_EEES28_NS22_6thread17LinearCombinationISN_Li1EffLNS29_9ScaleType4KindE0ELNS_15FloatRoundStyleE2ESN_EENS_4gemm15EpilogueDefaultEEEEEvvEEEEvNT_6ParamsE)
        /*0008*/ 	.word	0x0000005a


	//----- nvinfo : EIATTR_FRAME_SIZE
	.align		4
.L_12:
        /*000c*/ 	.byte	0x04, 0x11
        /*000e*/ 	.short	(.L_14 - .L_13)
	.align		4
.L_13:
        /*0010*/ 	.word	index@(_ZN7cutlass13device_kernelINS_4conv6kernel13ConvUniversalINS1_16ConvProblemShapeILNS1_8OperatorE0ELi2EEENS1_10collective14CollectiveConvINS1_46MainloopSm90TmaGmmaWarpSpecializedImplicitGemmILS5_0ELi9ELi2EN4cute5tupleIJNSA_1CILi2EEENSC_ILi1EEESE_EEENS1_36KernelImplicitTmaWarpSpecializedSm90ELi1EEENSB_IJNSC_ILi64EEENSC_ILi128EEENSB_IJNSC_ILi32EEEEEEEEENS_10tfloat32_tESN_NSA_8TiledMMAINSA_8MMA_AtomIJNSA_4SM904GMMA30MMA_64x128x8_F32TF32TF32_SS_TNILNSR_7ScaleInE1ELST_1EEEEEENSA_6LayoutINSB_IJSE_SE_SE_EEENSB_IJNSC_ILi0EEESY_SY_EEEEENSB_IJNSA_10UnderscoreES11_S11_EEEEENS7_6detail26Sm90ImplicitGemmTileTraitsINSA_20SM90_TMA_LOAD_IM2COLENSA_14ComposedLayoutINSA_7SwizzleILi3ELi4ELi3EEENSA_18smem_ptr_flag_bitsILi32EEENSW_INSB_IJNSB_IJNSC_ILi8EEES1C_EEENSB_IJSK_SE_EEENSB_IJSE_NSC_ILi9EEEEEEEEENSB_IJNSB_IJSK_NSC_ILi256EEEEEENSB_IJSE_SY_EEENSB_IJSY_NSC_ILi2048EEEEEEEEEEEEEvEENS15_INSA_23SM90_TMA_LOAD_MULTICASTENS17_IS19_S1B_NSW_INSB_IJNSB_IJS1C_NSC_ILi16EEEEEES1E_S1G_EEENSB_IJS1J_S1K_NSB_IJSY_NSC_ILi4096EEEEEEEEEEEEEvEEEENS_8epilogue10collective6detail29Sm90TmaWarpSpecializedAdapterINS23_15DefaultEpilogueISN_NSB_IJNSB_IJlllEEESE_SY_EEES28_NS22_6thread17LinearCombinationISN_Li1EffLNS29_9ScaleType4KindE0ELNS_15FloatRoundStyleE2ESN_EENS_4gemm15EpilogueDefaultEEEEEvvEEEEvNT_6ParamsE)
        /*0014*/ 	.word	0x00000000


	//----- nvinfo : EIATTR_MIN_STACK_SIZE
	.align		4
.L_14:
        /*0018*/ 	.byte	0x04, 0x12
        /*001a*/ 	.short	(.L_16 - .L_15)
	.align		4
.L_15:
        /*001c*/ 	.word	index@(_ZN7cutlass13device_kernelINS_4conv6kernel13ConvUniversalINS1_16ConvProblemShapeILNS1_8OperatorE0ELi2EEENS1_10collective14CollectiveConvINS1_46MainloopSm90TmaGmmaWarpSpecializedImplicitGemmILS5_0ELi9ELi2EN4cute5tupleIJNSA_1CILi2EEENSC_ILi1EEESE_EEENS1_36KernelImplicitTmaWarpSpecializedSm90ELi1EEENSB_IJNSC_ILi64EEENSC_ILi128EEENSB_IJNSC_ILi32EEEEEEEEENS_10tfloat32_tESN_NSA_8TiledMMAINSA_8MMA_AtomIJNSA_4SM904GMMA30MMA_64x128x8_F32TF32TF32_SS_TNILNSR_7ScaleInE1ELST_1EEEEEENSA_6LayoutINSB_IJSE_SE_SE_EEENSB_IJNSC_ILi0EEESY_SY_EEEEENSB_IJNSA_10UnderscoreES11_S11_EEEEENS7_6detail26Sm90ImplicitGemmTileTraitsINSA_20SM90_TMA_LOAD_IM2COLENSA_14ComposedLayoutINSA_7SwizzleILi3ELi4ELi3EEENSA_18smem_ptr_flag_bitsILi32EEENSW_INSB_IJNSB_IJNSC_ILi8EEES1C_EEENSB_IJSK_SE_EEENSB_IJSE_NSC_ILi9EEEEEEEEENSB_IJNSB_IJSK_NSC_ILi256EEEEEENSB_IJSE_SY_EEENSB_IJSY_NSC_ILi2048EEEEEEEEEEEEEvEENS15_INSA_23SM90_TMA_LOAD_MULTICASTENS17_IS19_S1B_NSW_INSB_IJNSB_IJS1C_NSC_ILi16EEEEEES1E_S1G_EEENSB_IJS1J_S1K_NSB_IJSY_NSC_ILi4096EEEEEEEEEEEEEvEEEENS_8epilogue10collective6detail29Sm90TmaWarpSpecializedAdapterINS23_15DefaultEpilogueISN_NSB_IJNSB_IJlllEEESE_SY_EEES28_NS22_6thread17LinearCombinationISN_Li1EffLNS29_9ScaleType4KindE0ELNS_15FloatRoundStyleE2ESN_EENS_4gemm15EpilogueDefaultEEEEEvvEEEEvNT_6ParamsE)
        /*0020*/ 	.word	0x00000000
.L_16:


//--------------------- .nv.compat                --------------------------
	.section	.nv.compat,"",@"SHT_CUDA_COMPAT_INFO"
	.align	4
        /*0000*/ 	.byte	0x02, 0x09, 0x01, 0x00, 0x02, 0x02, 0x04, 0x00, 0x02, 0x05, 0x05, 0x00, 0x03, 0x07, 0x01, 0x01
        /*0010*/ 	.byte	0x02, 0x03, 0x01, 0x00, 0x02, 0x06, 0x01, 0x00, 0x04, 0x0b, 0x08, 0x00, 0x00, 0x00, 0x00, 0x00
        /*0020*/ 	.byte	0x00, 0x00, 0x00, 0x00


//--------------------- .nv.info._ZN7cutlass13device_kernelINS_4conv6kernel13ConvUniversalINS1_16ConvProblemShapeILNS1_8OperatorE0ELi2EEENS1_10collective14CollectiveConvINS1_46MainloopSm90TmaGmmaWarpSpecializedImplicitGemmILS5_0ELi9ELi2EN4cute5tupleIJNSA_1CILi2EEENSC_ILi1EEESE_EEENS1_36KernelImplicitTmaWarpSpecializedSm90ELi1EEENSB_IJNSC_ILi64EEENSC_ILi128EEENSB_IJNSC_ILi32EEEEEEEEENS_10tfloat32_tESN_NSA_8TiledMMAINSA_8MMA_AtomIJNSA_4SM904GMMA30MMA_64x128x8_F32TF32TF32_SS_TNILNSR_7ScaleInE1ELST_1EEEEEENSA_6LayoutINSB_IJSE_SE_SE_EEENSB_IJNSC_ILi0EEESY_SY_EEEEENSB_IJNSA_10UnderscoreES11_S11_EEEEENS7_6detail26Sm90ImplicitGemmTileTraitsINSA_20SM90_TMA_LOAD_IM2COLENSA_14ComposedLayoutINSA_7SwizzleILi3ELi4ELi3EEENSA_18smem_ptr_flag_bitsILi32EEENSW_INSB_IJNSB_IJNSC_ILi8EEES1C_EEENSB_IJSK_SE_EEENSB_IJSE_NSC_ILi9EEEEEEEEENSB_IJNSB_IJSK_NSC_ILi256EEEEEENSB_IJSE_SY_EEENSB_IJSY_NSC_ILi2048EEEEEEEEEEEEEvEENS15_INSA_23SM90_TMA_LOAD_MULTICASTENS17_IS19_S1B_NSW_INSB_IJNSB_IJS1C_NSC_ILi16EEEEEES1E_S1G_EEENSB_IJS1J_S1K_NSB_IJSY_NSC_ILi4096EEEEEEEEEEEEEvEEEENS_8epilogue10collective6detail29Sm90TmaWarpSpecializedAdapterINS23_15DefaultEpilogueISN_NSB_IJNSB_IJlllEEESE_SY_EEES28_NS22_6thread17LinearCombinationISN_Li1EffLNS29_9ScaleType4KindE0ELNS_15FloatRoundStyleE2ESN_EENS_4gemm15EpilogueDefaultEEEEEvvEEEEvNT_6ParamsE --------------------------
	.section	.nv.info._ZN7cutlass13device_kernelINS_4conv6kernel13ConvUniversalINS1_16ConvProblemShapeILNS1_8OperatorE0ELi2EEENS1_10collective14CollectiveConvINS1_46MainloopSm90TmaGmmaWarpSpecializedImplicitGemmILS5_0ELi9ELi2EN4cute5tupleIJNSA_1CILi2EEENSC_ILi1EEESE_EEENS1_36KernelImplicitTmaWarpSpecializedSm90ELi1EEENSB_IJNSC_ILi64EEENSC_ILi128EEENSB_IJNSC_ILi32EEEEEEEEENS_10tfloat32_tESN_NSA_8TiledMMAINSA_8MMA_AtomIJNSA_4SM904GMMA30MMA_64x128x8_F32TF32TF32_SS_TNILNSR_7ScaleInE1ELST_1EEEEEENSA_6LayoutINSB_IJSE_SE_SE_EEENSB_IJNSC_ILi0EEESY_SY_EEEEENSB_IJNSA_10UnderscoreES11_S11_EEEEENS7_6detail26Sm90ImplicitGemmTileTraitsINSA_20SM90_TMA_LOAD_IM2COLENSA_14ComposedLayoutINSA_7SwizzleILi3ELi4ELi3EEENSA_18smem_ptr_flag_bitsILi32EEENSW_INSB_IJNSB_IJNSC_ILi8EEES1C_EEENSB_IJSK_SE_EEENSB_IJSE_NSC_ILi9EEEEEEEEENSB_IJNSB_IJSK_NSC_ILi256EEEEEENSB_IJSE_SY_EEENSB_IJSY_NSC_ILi2048EEEEEEEEEEEEEvEENS15_INSA_23SM90_TMA_LOAD_MULTICASTENS17_IS19_S1B_NSW_INSB_IJNSB_IJS1C_NSC_ILi16EEEEEES1E_S1G_EEENSB_IJS1J_S1K_NSB_IJSY_NSC_ILi4096EEEEEEEEEEEEEvEEEENS_8epilogue10collective6detail29Sm90TmaWarpSpecializedAdapterINS23_15DefaultEpilogueISN_NSB_IJNSB_IJlllEEESE_SY_EEES28_NS22_6thread17LinearCombinationISN_Li1EffLNS29_9ScaleType4KindE0ELNS_15FloatRoundStyleE2ESN_EENS_4gemm15EpilogueDefaultEEEEEvvEEEEvNT_6ParamsE,"",@"SHT_CUDA_INFO"
	.sectionflags	@""
	.align	4


	//----- nvinfo : EIATTR_CUDA_API_VERSION
	.align		4
        /*0000*/ 	.byte	0x04, 0x37
        /*0002*/ 	.short	(.L_18 - .L_17)
.L_17:
        /*0004*/ 	.word	0x00000082


	//----- nvinfo : EIATTR_KPARAM_INFO
	.align		4
.L_18:
        /*0008*/ 	.byte	0x04, 0x17
        /*000a*/ 	.short	(.L_20 - .L_19)
.L_19:
        /*000c*/ 	.word	0x00000000
        /*0010*/ 	.short	0x0000
        /*0012*/ 	.short	0x0070
        /*0014*/ 	.byte	0x00, 0xf0, 0x01, 0x0e


	//----- nvinfo : EIATTR_SPARSE_MMA_MASK
	.align		4
.L_20:
        /*0018*/ 	.byte	0x03, 0x50
        /*001a*/ 	.short	0x0000


	//----- nvinfo : EIATTR_MAXREG_COUNT
	.align		4
        /*001c*/ 	.byte	0x03, 0x1b
        /*001e*/ 	.short	0x00ff


	//----- nvinfo : EIATTR_NUM_BARRIERS
	.align		4
        /*0020*/ 	.byte	0x02, 0x4c
        /*0022*/ 	.byte	0x01
	.zero		1


	//----- nvinfo : EIATTR_MERCURY_ISA_VERSION
	.align		4
        /*0024*/ 	.byte	0x03, 0x5f
        /*0026*/ 	.short	0x0101


	//----- nvinfo : EIATTR_COOP_GROUP_MASK_REGIDS
	.align		4
        /*0028*/ 	.byte	0x04, 0x29
        /*002a*/ 	.short	(.L_22 - .L_21)


	//   ....[0]....
.L_21:
        /*002c*/ 	.word	0xffffffff


	//   ....[1]....
        /*0030*/ 	.word	0xffffffff


	//   ....[2]....
        /*0034*/ 	.word	0xffffffff


	//   ....[3]....
        /*0038*/ 	.word	0xffffffff


	//----- nvinfo : EIATTR_COOP_GROUP_INSTR_OFFSETS
	.align		4
.L_22:
        /*003c*/ 	.byte	0x04, 0x28
        /*003e*/ 	.short	(.L_24 - .L_23)


	//   ....[0]....
.L_23:
        /*0040*/ 	.word	0x00000070


	//   ....[1]....
        /*0044*/ 	.word	0x00000080


	//   ....[2]....
        /*0048*/ 	.word	0x00000140


	//   ....[3]....
        /*004c*/ 	.word	0x00000770


	//----- nvinfo : EIATTR_MBARRIER_INSTR_OFFSETS
	.align		4
.L_24:
        /*0050*/ 	.byte	0x04, 0x39
        /*0052*/ 	.short	(.L_26 - .L_25)


	//   ....[0]....
.L_25:
        /*0054*/ 	.word	0x00000310
        /*0058*/ 	.word	0x000000ff
        /*005c*/ 	.word	0x00036000
        /*0060*/ 	.short	0x0100
        /*0062*/ 	.byte	0x08
	.zero		1


	//   ....[1]....
        /*0064*/ 	.word	0x00000320
        /*0068*/ 	.word	0x000000ff
        /*006c*/ 	.word	0x00036048
        /*0070*/ 	.short	0x0100
        /*0072*/ 	.byte	0x08
	.zero		1


	//   ....[2]....
        /*0074*/ 	.word	0x00000330
        /*0078*/ 	.word	0x000000ff
        /*007c*/ 	.word	0x00036008
        /*0080*/ 	.short	0x0100
        /*0082*/ 	.byte	0x08
	.zero		1


	//   ....[3]....
        /*0084*/ 	.word	0x00000340
        /*0088*/ 	.word	0x000000ff
        /*008c*/ 	.word	0x00036050
        /*0090*/ 	.short	0x0100
        /*0092*/ 	.byte	0x08
	.zero		1


	//   ....[4]....
        /*0094*/ 	.word	0x00000350
        /*0098*/ 	.word	0x000000ff
        /*009c*/ 	.word	0x00036010
        /*00a0*/ 	.short	0x0100
        /*00a2*/ 	.byte	0x08
	.zero		1


	//   ....[5]....
        /*00a4*/ 	.word	0x00000360
        /*00a8*/ 	.word	0x000000ff
        /*00ac*/ 	.word	0x00036058
        /*00b0*/ 	.short	0x0100
        /*00b2*/ 	.byte	0x08
	.zero		1


	//   ....[6]....
        /*00b4*/ 	.word	0x00000370
        /*00b8*/ 	.word	0x000000ff
        /*00bc*/ 	.word	0x00036018
        /*00c0*/ 	.short	0x0100
        /*00c2*/ 	.byte	0x08
	.zero		1


	//   ....[7]....
        /*00c4*/ 	.word	0x00000380
        /*00c8*/ 	.word	0x000000ff
        /*00cc*/ 	.word	0x00036060
        /*00d0*/ 	.short	0x0100
        /*00d2*/ 	.byte	0x08
	.zero		1


	//   ....[8]....
        /*00d4*/ 	.word	0x00000390
        /*00d8*/ 	.word	0x000000ff
        /*00dc*/ 	.word	0x00036020
        /*00e0*/ 	.short	0x0100
        /*00e2*/ 	.byte	0x08
	.zero		1


	//   ....[9]....
        /*00e4*/ 	.word	0x000003a0
        /*00e8*/ 	.word	0x000000ff
        /*00ec*/ 	.word	0x00036068
        /*00f0*/ 	.short	0x0100
        /*00f2*/ 	.byte	0x08
	.zero		1


	//   ....[10]....
        /*00f4*/ 	.word	0x000003b0
        /*00f8*/ 	.word	0x000000ff
        /*00fc*/ 	.word	0x00036028
        /*0100*/ 	.short	0x0100
        /*0102*/ 	.byte	0x08
	.zero		1


	//   ....[11]....
        /*0104*/ 	.word	0x000003c0
        /*0108*/ 	.word	0x000000ff
        /*010c*/ 	.word	0x00036070
        /*0110*/ 	.short	0x0100
        /*0112*/ 	.byte	0x08
	.zero		1


	//   ....[12]....
        /*0114*/ 	.word	0x000003d0
        /*0118*/ 	.word	0x000000ff
        /*011c*/ 	.word	0x00036030
        /*0120*/ 	.short	0x0100
        /*0122*/ 	.byte	0x08
	.zero		1


	//   ....[13]....
        /*0124*/ 	.word	0x000003e0
        /*0128*/ 	.word	0x000000ff
        /*012c*/ 	.word	0x00036078
        /*0130*/ 	.short	0x0100
        /*0132*/ 	.byte	0x08
	.zero		1


	//   ....[14]....
        /*0134*/ 	.word	0x000003f0
        /*0138*/ 	.word	0x000000ff
        /*013c*/ 	.word	0x00036038
        /*0140*/ 	.short	0x0100
        /*0142*/ 	.byte	0x08
	.zero		1


	//   ....[15]....
        /*0144*/ 	.word	0x00000400
        /*0148*/ 	.word	0x000000ff
        /*014c*/ 	.word	0x00036080
        /*0150*/ 	.short	0x0100
        /*0152*/ 	.byte	0x08
	.zero		1


	//   ....[16]....
        /*0154*/ 	.word	0x00000410
        /*0158*/ 	.word	0x000000ff
        /*015c*/ 	.word	0x00036040
        /*0160*/ 	.short	0x0100
        /*0162*/ 	.byte	0x08
	.zero		1


	//   ....[17]....
        /*0164*/ 	.word	0x00000420
        /*0168*/ 	.word	0x000000ff
        /*016c*/ 	.word	0x00036088
        /*0170*/ 	.short	0x0100
        /*0172*/ 	.byte	0x08
	.zero		1


	//   ....[18]....
        /*0174*/ 	.word	0x00000dc0
        /*0178*/ 	.word	0x00000008
        /*017c*/ 	.word	0x00036000
        /*0180*/ 	.short	0x010a
        /*0182*/ 	.byte	0x3f
	.zero		1


	//   ....[19]....
        /*0184*/ 	.word	0x00001160
        /*0188*/ 	.word	0x0000000b
        /*018c*/ 	.word	0x00036000
        /*0190*/ 	.short	0x010a
        /*0192*/ 	.byte	0x3f
	.zero		1


	//   ....[20]....
        /*0194*/ 	.word	0x00001380
        /*0198*/ 	.word	0x0000000a
        /*019c*/ 	.word	0x00000000
        /*01a0*/ 	.short	0x0101
        /*01a2*/ 	.byte	0x3f
	.zero		1


	//   ....[21]....
        /*01a4*/ 	.word	0x000015c0
        /*01a8*/ 	.word	0x00000004
        /*01ac*/ 	.word	0x00000000
        /*01b0*/ 	.short	0x0101
        /*01b2*/ 	.byte	0x3f
	.zero		1


	//   ....[22]....
        /*01b4*/ 	.word	0x00005980
        /*01b8*/ 	.word	0x0000000e
        /*01bc*/ 	.word	0x00036048
        /*01c0*/ 	.short	0x010a
        /*01c2*/ 	.byte	0x3f
	.zero		1


	//   ....[23]....
        /*01c4*/ 	.word	0x00006050
        /*01c8*/ 	.word	0x00000002
        /*01cc*/ 	.word	0x00000000
        /*01d0*/ 	.short	0x010a
        /*01d2*/ 	.byte	0x3f
	.zero		1


	//   ....[24]....
        /*01d4*/ 	.word	0x00006100
        /*01d8*/ 	.word	0x00000000
        /*01dc*/ 	.word	0x00000000
        /*01e0*/ 	.short	0x010a
        /*01e2*/ 	.byte	0x3f
	.zero		1


	//   ....[25]....
        /*01e4*/ 	.word	0x000061b0
        /*01e8*/ 	.word	0x00000000
        /*01ec*/ 	.word	0x00000000
        /*01f0*/ 	.short	0x010a
        /*01f2*/ 	.byte	0x3f
	.zero		1


	//   ....[26]....
        /*01f4*/ 	.word	0x00006260
        /*01f8*/ 	.word	0x00000000
        /*01fc*/ 	.word	0x00000000
        /*0200*/ 	.short	0x010a
        /*0202*/ 	.byte	0x3f
	.zero		1


	//   ....[27]....
        /*0204*/ 	.word	0x00006310
        /*0208*/ 	.word	0x00000000
        /*020c*/ 	.word	0x00000000
        /*0210*/ 	.short	0x010a
        /*0212*/ 	.byte	0x3f
	.zero		1


	//   ....[28]....
        /*0214*/ 	.word	0x000063c0
        /*0218*/ 	.word	0x00000000
        /*021c*/ 	.word	0x00000000
        /*0220*/ 	.short	0x010a
        /*0222*/ 	.byte	0x3f
	.zero		1


	//   ....[29]....
        /*0224*/ 	.word	0x00006470
        /*0228*/ 	.word	0x00000000
        /*022c*/ 	.word	0x00000000
        /*0230*/ 	.short	0x010a
        /*0232*/ 	.byte	0x3f
	.zero		1


	//   ....[30]....
        /*0234*/ 	.word	0x00006520
        /*0238*/ 	.word	0x00000000
        /*023c*/ 	.word	0x00000000
        /*0240*/ 	.short	0x010a
        /*0242*/ 	.byte	0x3f
	.zero		1


	//   ....[31]....
        /*0244*/ 	.word	0x000065d0
        /*0248*/ 	.word	0x00000006
        /*024c*/ 	.word	0x00000000
        /*0250*/ 	.short	0x010a
        /*0252*/ 	.byte	0x3f
	.zero		1


	//----- nvinfo : EIATTR_NUM_MBARRIERS
	.align		4
.L_26:
        /*0254*/ 	.byte	0x03, 0x38
        /*0256*/ 	.short	0x0012


	//----- nvinfo : EIATTR_EXIT_INSTR_OFFSETS
	.align		4
        /*0258*/ 	.byte	0x04, 0x1c
        /*025a*/ 	.short	(.L_28 - .L_27)


	//   ....[0]....
.L_27:
        /*025c*/ 	.word	0x00000af0


	//   ....[1]....
        /*0260*/ 	.word	0x00001720


	//   ....[2]....
        /*0264*/ 	.word	0x000043c0


	//   ....[3]....
        /*0268*/ 	.word	0x000043f0


	//   ....[4]....
        /*026c*/ 	.word	0x00005740


	//   ....[5]....
        /*0270*/ 	.word	0x00005770


	//   ....[6]....
        /*0274*/ 	.word	0x00005790


	//   ....[7]....
        /*0278*/ 	.word	0x00005f40


	//   ....[8]....
        /*027c*/ 	.word	0x00006600


	//----- nvinfo : EIATTR_MAX_THREADS
	.align		4
.L_28:
        /*0280*/ 	.byte	0x04, 0x05
        /*0282*/ 	.short	(.L_30 - .L_29)
.L_29:
        /*0284*/ 	.word	0x00000100
        /*0288*/ 	.word	0x00000001
        /*028c*/ 	.word	0x00000001


	//----- nvinfo : EIATTR_CRS_STACK_SIZE
	.align		4
.L_30:
        /*0290*/ 	.byte	0x04, 0x1e
        /*0292*/ 	.short	(.L_32 - .L_31)
.L_31:
        /*0294*/ 	.word	0x00000000


	//----- nvinfo : EIATTR_CBANK_PARAM_SIZE
	.align		4
.L_32:
        /*0298*/ 	.byte	0x03, 0x19
        /*029a*/ 	.short	0x03f0


	//----- nvinfo : EIATTR_PARAM_CBANK
	.align		4
        /*029c*/ 	.byte	0x04, 0x0a
        /*029e*/ 	.short	(.L_34 - .L_33)
	.align		4
.L_33:
        /*02a0*/ 	.word	index@(.nv.constant0._ZN7cutlass13device_kernelINS_4conv6kernel13ConvUniversalINS1_16ConvProblemShapeILNS1_8OperatorE0ELi2EEENS1_10collective14CollectiveConvINS1_46MainloopSm90TmaGmmaWarpSpecializedImplicitGemmILS5_0ELi9ELi2EN4cute5tupleIJNSA_1CILi2EEENSC_ILi1EEESE_EEENS1_36KernelImplicitTmaWarpSpecializedSm90ELi1EEENSB_IJNSC_ILi64EEENSC_ILi128EEENSB_IJNSC_ILi32EEEEEEEEENS_10tfloat32_tESN_NSA_8TiledMMAINSA_8MMA_AtomIJNSA_4SM904GMMA30MMA_64x128x8_F32TF32TF32_SS_TNILNSR_7ScaleInE1ELST_1EEEEEENSA_6LayoutINSB_IJSE_SE_SE_EEENSB_IJNSC_ILi0EEESY_SY_EEEEENSB_IJNSA_10UnderscoreES11_S11_EEEEENS7_6detail26Sm90ImplicitGemmTileTraitsINSA_20SM90_TMA_LOAD_IM2COLENSA_14ComposedLayoutINSA_7SwizzleILi3ELi4ELi3EEENSA_18smem_ptr_flag_bitsILi32EEENSW_INSB_IJNSB_IJNSC_ILi8EEES1C_EEENSB_IJSK_SE_EEENSB_IJSE_NSC_ILi9EEEEEEEEENSB_IJNSB_IJSK_NSC_ILi256EEEEEENSB_IJSE_SY_EEENSB_IJSY_NSC_ILi2048EEEEEEEEEEEEEvEENS15_INSA_23SM90_TMA_LOAD_MULTICASTENS17_IS19_S1B_NSW_INSB_IJNSB_IJS1C_NSC_ILi16EEEEEES1E_S1G_EEENSB_IJS1J_S1K_NSB_IJSY_NSC_ILi4096EEEEEEEEEEEEEvEEEENS_8epilogue10collective6detail29Sm90TmaWarpSpecializedAdapterINS23_15DefaultEpilogueISN_NSB_IJNSB_IJlllEEESE_SY_EEES28_NS22_6thread17LinearCombinationISN_Li1EffLNS29_9ScaleType4KindE0ELNS_15FloatRoundStyleE2ESN_EENS_4gemm15EpilogueDefaultEEEEEvvEEEEvNT_6ParamsE)
        /*02a4*/ 	.short	0x0210
        /*02a6*/ 	.short	0x03f0


	//----- nvinfo : EIATTR_SW_WAR
	.align		4
.L_34:
        /*02a8*/ 	.byte	0x04, 0x36
        /*02aa*/ 	.short	(.L_36 - .L_35)
.L_35:
        /*02ac*/ 	.word	0x00000008
.L_36:


//--------------------- .nv.callgraph             --------------------------
	.section	.nv.callgraph,"",@"SHT_CUDA_CALLGRAPH"
	.align	4
	.sectionentsize	8
	.align		4
        /*0000*/ 	.word	0x00000000
	.align		4
        /*0004*/ 	.word	0xffffffff
	.align		4
        /*0008*/ 	.word	0x00000000
	.align		4
        /*000c*/ 	.word	0xfffffffe
	.align		4
        /*0010*/ 	.word	0x00000000
	.align		4
        /*0014*/ 	.word	0xfffffffd
	.align		4
        /*0018*/ 	.word	0x00000000
	.align		4
        /*001c*/ 	.word	0xfffffffc


//--------------------- .nv.constant4             --------------------------
	.section	.nv.constant4,"a",@progbits
	.align	8
	.align		8
.nv.constant4:
        /*0000*/ 	.dword	_ZN39_INTERNAL_aaf38978_4_k_cu_362d012a_27694cuda3std3__45__cpo5beginE
	.align		8
        /*0008*/ 	.dword	_ZN39_INTERNAL_aaf38978_4_k_cu_362d012a_27694cuda3std3__45__cpo3endE
	.align		8
        /*0010*/ 	.dword	_ZN39_INTERNAL_aaf38978_4_k_cu_362d012a_27694cuda3std3__45__cpo6cbeginE
	.align		8
        /*0018*/ 	.dword	_ZN39_INTERNAL_aaf38978_4_k_cu_362d012a_27694cuda3std3__45__cpo4cendE
	.align		8
        /*0020*/ 	.dword	_ZN39_INTERNAL_aaf38978_4_k_cu_362d012a_27694cuda3std3__441_GLOBAL__N__aaf38978_4_k_cu_362d012a_27696ignoreE
	.align		8
        /*0028*/ 	.dword	_ZN39_INTERNAL_aaf38978_4_k_cu_362d012a_27694cuda3std3__419piecewise_constructE
	.align		8
        /*0030*/ 	.dword	_ZN39_INTERNAL_aaf38978_4_k_cu_362d012a_27694cuda3std3__48in_placeE
	.align		8
        /*0038*/ 	.dword	_ZN39_INTERNAL_aaf38978_4_k_cu_362d012a_27694cuda3std6ranges3__45__cpo4swapE
	.align		8
        /*0040*/ 	.dword	_ZN39_INTERNAL_aaf38978_4_k_cu_362d012a_27694cuda3std6ranges3__45__cpo9iter_moveE
	.align		8
        /*0048*/ 	.dword	_ZN39_INTERNAL_aaf38978_4_k_cu_362d012a_27694cute7productE
	.align		8
        /*0050*/ 	.dword	_ZN39_INTERNAL_aaf38978_4_k_cu_362d012a_27694cute1_E


//--------------------- .text._ZN7cutlass13device_kernelINS_4conv6kernel13ConvUniversalINS1_16ConvProblemShapeILNS1_8OperatorE0ELi2EEENS1_10collective14CollectiveConvINS1_46MainloopSm90TmaGmmaWarpSpecializedImplicitGemmILS5_0ELi9ELi2EN4cute5tupleIJNSA_1CILi2EEENSC_ILi1EEESE_EEENS1_36KernelImplicitTmaWarpSpecializedSm90ELi1EEENSB_IJNSC_ILi64EEENSC_ILi128EEENSB_IJNSC_ILi32EEEEEEEEENS_10tfloat32_tESN_NSA_8TiledMMAINSA_8MMA_AtomIJNSA_4SM904GMMA30MMA_64x128x8_F32TF32TF32_SS_TNILNSR_7ScaleInE1ELST_1EEEEEENSA_6LayoutINSB_IJSE_SE_SE_EEENSB_IJNSC_ILi0EEESY_SY_EEEEENSB_IJNSA_10UnderscoreES11_S11_EEEEENS7_6detail26Sm90ImplicitGemmTileTraitsINSA_20SM90_TMA_LOAD_IM2COLENSA_14ComposedLayoutINSA_7SwizzleILi3ELi4ELi3EEENSA_18smem_ptr_flag_bitsILi32EEENSW_INSB_IJNSB_IJNSC_ILi8EEES1C_EEENSB_IJSK_SE_EEENSB_IJSE_NSC_ILi9EEEEEEEEENSB_IJNSB_IJSK_NSC_ILi256EEEEEENSB_IJSE_SY_EEENSB_IJSY_NSC_ILi2048EEEEEEEEEEEEEvEENS15_INSA_23SM90_TMA_LOAD_MULTICASTENS17_IS19_S1B_NSW_INSB_IJNSB_IJS1C_NSC_ILi16EEEEEES1E_S1G_EEENSB_IJS1J_S1K_NSB_IJSY_NSC_ILi4096EEEEEEEEEEEEEvEEEENS_8epilogue10collective6detail29Sm90TmaWarpSpecializedAdapterINS23_15DefaultEpilogueISN_NSB_IJNSB_IJlllEEESE_SY_EEES28_NS22_6thread17LinearCombinationISN_Li1EffLNS29_9ScaleType4KindE0ELNS_15FloatRoundStyleE2ESN_EENS_4gemm15EpilogueDefaultEEEEEvvEEEEvNT_6ParamsE --------------------------
	.section	.text._ZN7cutlass13device_kernelINS_4conv6kernel13ConvUniversalINS1_16ConvProblemShapeILNS1_8OperatorE0ELi2EEENS1_10collective14CollectiveConvINS1_46MainloopSm90TmaGmmaWarpSpecializedImplicitGemmILS5_0ELi9ELi2EN4cute5tupleIJNSA_1CILi2EEENSC_ILi1EEESE_EEENS1_36KernelImplicitTmaWarpSpecializedSm90ELi1EEENSB_IJNSC_ILi64EEENSC_ILi128EEENSB_IJNSC_ILi32EEEEEEEEENS_10tfloat32_tESN_NSA_8TiledMMAINSA_8MMA_AtomIJNSA_4SM904GMMA30MMA_64x128x8_F32TF32TF32_SS_TNILNSR_7ScaleInE1ELST_1EEEEEENSA_6LayoutINSB_IJSE_SE_SE_EEENSB_IJNSC_ILi0EEESY_SY_EEEEENSB_IJNSA_10UnderscoreES11_S11_EEEEENS7_6detail26Sm90ImplicitGemmTileTraitsINSA_20SM90_TMA_LOAD_IM2COLENSA_14ComposedLayoutINSA_7SwizzleILi3ELi4ELi3EEENSA_18smem_ptr_flag_bitsILi32EEENSW_INSB_IJNSB_IJNSC_ILi8EEES1C_EEENSB_IJSK_SE_EEENSB_IJSE_NSC_ILi9EEEEEEEEENSB_IJNSB_IJSK_NSC_ILi256EEEEEENSB_IJSE_SY_EEENSB_IJSY_NSC_ILi2048EEEEEEEEEEEEEvEENS15_INSA_23SM90_TMA_LOAD_MULTICASTENS17_IS19_S1B_NSW_INSB_IJNSB_IJS1C_NSC_ILi16EEEEEES1E_S1G_EEENSB_IJS1J_S1K_NSB_IJSY_NSC_ILi4096EEEEEEEEEEEEEvEEEENS_8epilogue10collective6detail29Sm90TmaWarpSpecializedAdapterINS23_15DefaultEpilogueISN_NSB_IJNSB_IJlllEEESE_SY_EEES28_NS22_6thread17LinearCombinationISN_Li1EffLNS29_9ScaleType4KindE0ELNS_15FloatRoundStyleE2ESN_EENS_4gemm15EpilogueDefaultEEEEEvvEEEEvNT_6ParamsE,"ax",@progbits
	.align	128
.text._ZN7cutlass13device_kernelINS_4conv6kernel13ConvUniversalINS1_16ConvProblemShapeILNS1_8OperatorE0ELi2EEENS1_10collective14CollectiveConvINS1_46MainloopSm90TmaGmmaWarpSpecializedImplicitGemmILS5_0ELi9ELi2EN4cute5tupleIJNSA_1CILi2EEENSC_ILi1EEESE_EEENS1_36KernelImplicitTmaWarpSpecializedSm90ELi1EEENSB_IJNSC_ILi64EEENSC_ILi128EEENSB_IJNSC_ILi32EEEEEEEEENS_10tfloat32_tESN_NSA_8TiledMMAINSA_8MMA_AtomIJNSA_4SM904GMMA30MMA_64x128x8_F32TF32TF32_SS_TNILNSR_7ScaleInE1ELST_1EEEEEENSA_6LayoutINSB_IJSE_SE_SE_EEENSB_IJNSC_ILi0EEESY_SY_EEEEENSB_IJNSA_10UnderscoreES11_S11_EEEEENS7_6detail26Sm90ImplicitGemmTileTraitsINSA_20SM90_TMA_LOAD_IM2COLENSA_14ComposedLayoutINSA_7SwizzleILi3ELi4ELi3EEENSA_18smem_ptr_flag_bitsILi32EEENSW_INSB_IJNSB_IJNSC_ILi8EEES1C_EEENSB_IJSK_SE_EEENSB_IJSE_NSC_ILi9EEEEEEEEENSB_IJNSB_IJSK_NSC_ILi256EEEEEENSB_IJSE_SY_EEENSB_IJSY_NSC_ILi2048EEEEEEEEEEEEEvEENS15_INSA_23SM90_TMA_LOAD_MULTICASTENS17_IS19_S1B_NSW_INSB_IJNSB_IJS1C_NSC_ILi16EEEEEES1E_S1G_EEENSB_IJS1J_S1K_NSB_IJSY_NSC_ILi4096EEEEEEEEEEEEEvEEEENS_8epilogue10collective6detail29Sm90TmaWarpSpecializedAdapterINS23_15DefaultEpilogueISN_NSB_IJNSB_IJlllEEESE_SY_EEES28_NS22_6thread17LinearCombinationISN_Li1EffLNS29_9ScaleType4KindE0ELNS_15FloatRoundStyleE2ESN_EENS_4gemm15EpilogueDefaultEEEEEvvEEEEvNT_6ParamsE:
        .type           _ZN7cutlass13device_kernelINS_4conv6kernel13ConvUniversalINS1_16ConvProblemShapeILNS1_8OperatorE0ELi2EEENS1_10collective14CollectiveConvINS1_46MainloopSm90TmaGmmaWarpSpecializedImplicitGemmILS5_0ELi9ELi2EN4cute5tupleIJNSA_1CILi2EEENSC_ILi1EEESE_EEENS1_36KernelImplicitTmaWarpSpecializedSm90ELi1EEENSB_IJNSC_ILi64EEENSC_ILi128EEENSB_IJNSC_ILi32EEEEEEEEENS_10tfloat32_tESN_NSA_8TiledMMAINSA_8MMA_AtomIJNSA_4SM904GMMA30MMA_64x128x8_F32TF32TF32_SS_TNILNSR_7ScaleInE1ELST_1EEEEEENSA_6LayoutINSB_IJSE_SE_SE_EEENSB_IJNSC_ILi0EEESY_SY_EEEEENSB_IJNSA_10UnderscoreES11_S11_EEEEENS7_6detail26Sm90ImplicitGemmTileTraitsINSA_20SM90_TMA_LOAD_IM2COLENSA_14ComposedLayoutINSA_7SwizzleILi3ELi4ELi3EEENSA_18smem_ptr_flag_bitsILi32EEENSW_INSB_IJNSB_IJNSC_ILi8EEES1C_EEENSB_IJSK_SE_EEENSB_IJSE_NSC_ILi9EEEEEEEEENSB_IJNSB_IJSK_NSC_ILi256EEEEEENSB_IJSE_SY_EEENSB_IJSY_NSC_ILi2048EEEEEEEEEEEEEvEENS15_INSA_23SM90_TMA_LOAD_MULTICASTENS17_IS19_S1B_NSW_INSB_IJNSB_IJS1C_NSC_ILi16EEEEEES1E_S1G_EEENSB_IJS1J_S1K_NSB_IJSY_NSC_ILi4096EEEEEEEEEEEEEvEEEENS_8epilogue10collective6detail29Sm90TmaWarpSpecializedAdapterINS23_15DefaultEpilogueISN_NSB_IJNSB_IJlllEEESE_SY_EEES28_NS22_6thread17LinearCombinationISN_Li1EffLNS29_9ScaleType4KindE0ELNS_15FloatRoundStyleE2ESN_EENS_4gemm15EpilogueDefaultEEEEEvvEEEEvNT_6ParamsE,@function
        .size           _ZN7cutlass13device_kernelINS_4conv6kernel13ConvUniversalINS1_16ConvProblemShapeILNS1_8OperatorE0ELi2EEENS1_10collective14CollectiveConvINS1_46MainloopSm90TmaGmmaWarpSpecializedImplicitGemmILS5_0ELi9ELi2EN4cute5tupleIJNSA_1CILi2EEENSC_ILi1EEESE_EEENS1_36KernelImplicitTmaWarpSpecializedSm90ELi1EEENSB_IJNSC_ILi64EEENSC_ILi128EEENSB_IJNSC_ILi32EEEEEEEEENS_10tfloat32_tESN_NSA_8TiledMMAINSA_8MMA_AtomIJNSA_4SM904GMMA30MMA_64x128x8_F32TF32TF32_SS_TNILNSR_7ScaleInE1ELST_1EEEEEENSA_6LayoutINSB_IJSE_SE_SE_EEENSB_IJNSC_ILi0EEESY_SY_EEEEENSB_IJNSA_10UnderscoreES11_S11_EEEEENS7_6detail26Sm90ImplicitGemmTileTraitsINSA_20SM90_TMA_LOAD_IM2COLENSA_14ComposedLayoutINSA_7SwizzleILi3ELi4ELi3EEENSA_18smem_ptr_flag_bitsILi32EEENSW_INSB_IJNSB_IJNSC_ILi8EEES1C_EEENSB_IJSK_SE_EEENSB_IJSE_NSC_ILi9EEEEEEEEENSB_IJNSB_IJSK_NSC_ILi256EEEEEENSB_IJSE_SY_EEENSB_IJSY_NSC_ILi2048EEEEEEEEEEEEEvEENS15_INSA_23SM90_TMA_LOAD_MULTICASTENS17_IS19_S1B_NSW_INSB_IJNSB_IJS1C_NSC_ILi16EEEEEES1E_S1G_EEENSB_IJS1J_S1K_NSB_IJSY_NSC_ILi4096EEEEEEEEEEEEEvEEEENS_8epilogue10collective6detail29Sm90TmaWarpSpecializedAdapterINS23_15DefaultEpilogueISN_NSB_IJNSB_IJlllEEESE_SY_EEES28_NS22_6thread17LinearCombinationISN_Li1EffLNS29_9ScaleType4KindE0ELNS_15FloatRoundStyleE2ESN_EENS_4gemm15EpilogueDefaultEEEEEvvEEEEvNT_6ParamsE,(.L_x_169 - _ZN7cutlass13device_kernelINS_4conv6kernel13ConvUniversalINS1_16ConvProblemShapeILNS1_8OperatorE0ELi2EEENS1_10collective14CollectiveConvINS1_46MainloopSm90TmaGmmaWarpSpecializedImplicitGemmILS5_0ELi9ELi2EN4cute5tupleIJNSA_1CILi2EEENSC_ILi1EEESE_EEENS1_36KernelImplicitTmaWarpSpecializedSm90ELi1EEENSB_IJNSC_ILi64EEENSC_ILi128EEENSB_IJNSC_ILi32EEEEEEEEENS_10tfloat32_tESN_NSA_8TiledMMAINSA_8MMA_AtomIJNSA_4SM904GMMA30MMA_64x128x8_F32TF32TF32_SS_TNILNSR_7ScaleInE1ELST_1EEEEEENSA_6LayoutINSB_IJSE_SE_SE_EEENSB_IJNSC_ILi0EEESY_SY_EEEEENSB_IJNSA_10UnderscoreES11_S11_EEEEENS7_6detail26Sm90ImplicitGemmTileTraitsINSA_20SM90_TMA_LOAD_IM2COLENSA_14ComposedLayoutINSA_7SwizzleILi3ELi4ELi3EEENSA_18smem_ptr_flag_bitsILi32EEENSW_INSB_IJNSB_IJNSC_ILi8EEES1C_EEENSB_IJSK_SE_EEENSB_IJSE_NSC_ILi9EEEEEEEEENSB_IJNSB_IJSK_NSC_ILi256EEEEEENSB_IJSE_SY_EEENSB_IJSY_NSC_ILi2048EEEEEEEEEEEEEvEENS15_INSA_23SM90_TMA_LOAD_MULTICASTENS17_IS19_S1B_NSW_INSB_IJNSB_IJS1C_NSC_ILi16EEEEEES1E_S1G_EEENSB_IJS1J_S1K_NSB_IJSY_NSC_ILi4096EEEEEEEEEEEEEvEEEENS_8epilogue10collective6detail29Sm90TmaWarpSpecializedAdapterINS23_15DefaultEpilogueISN_NSB_IJNSB_IJlllEEESE_SY_EEES28_NS22_6thread17LinearCombinationISN_Li1EffLNS29_9ScaleType4KindE0ELNS_15FloatRoundStyleE2ESN_EENS_4gemm15EpilogueDefaultEEEEEvvEEEEvNT_6ParamsE)
        .other          _ZN7cutlass13device_kernelINS_4conv6kernel13ConvUniversalINS1_16ConvProblemShapeILNS1_8OperatorE0ELi2EEENS1_10collective14CollectiveConvINS1_46MainloopSm90TmaGmmaWarpSpecializedImplicitGemmILS5_0ELi9ELi2EN4cute5tupleIJNSA_1CILi2EEENSC_ILi1EEESE_EEENS1_36KernelImplicitTmaWarpSpecializedSm90ELi1EEENSB_IJNSC_ILi64EEENSC_ILi128EEENSB_IJNSC_ILi32EEEEEEEEENS_10tfloat32_tESN_NSA_8TiledMMAINSA_8MMA_AtomIJNSA_4SM904GMMA30MMA_64x128x8_F32TF32TF32_SS_TNILNSR_7ScaleInE1ELST_1EEEEEENSA_6LayoutINSB_IJSE_SE_SE_EEENSB_IJNSC_ILi0EEESY_SY_EEEEENSB_IJNSA_10UnderscoreES11_S11_EEEEENS7_6detail26Sm90ImplicitGemmTileTraitsINSA_20SM90_TMA_LOAD_IM2COLENSA_14ComposedLayoutINSA_7SwizzleILi3ELi4ELi3EEENSA_18smem_ptr_flag_bitsILi32EEENSW_INSB_IJNSB_IJNSC_ILi8EEES1C_EEENSB_IJSK_SE_EEENSB_IJSE_NSC_ILi9EEEEEEEEENSB_IJNSB_IJSK_NSC_ILi256EEEEEENSB_IJSE_SY_EEENSB_IJSY_NSC_ILi2048EEEEEEEEEEEEEvEENS15_INSA_23SM90_TMA_LOAD_MULTICASTENS17_IS19_S1B_NSW_INSB_IJNSB_IJS1C_NSC_ILi16EEEEEES1E_S1G_EEENSB_IJS1J_S1K_NSB_IJSY_NSC_ILi4096EEEEEEEEEEEEEvEEEENS_8epilogue10collective6detail29Sm90TmaWarpSpecializedAdapterINS23_15DefaultEpilogueISN_NSB_IJNSB_IJlllEEESE_SY_EEES28_NS22_6thread17LinearCombinationISN_Li1EffLNS29_9ScaleType4KindE0ELNS_15FloatRoundStyleE2ESN_EENS_4gemm15EpilogueDefaultEEEEEvvEEEEvNT_6ParamsE,@"STO_CUDA_ENTRY STV_DEFAULT"
_ZN7cutlass13device_kernelINS_4conv6kernel13ConvUniversalINS1_16ConvProblemShapeILNS1_8OperatorE0ELi2EEENS1_10collective14CollectiveConvINS1_46MainloopSm90TmaGmmaWarpSpecializedImplicitGemmILS5_0ELi9ELi2EN4cute5tupleIJNSA_1CILi2EEENSC_ILi1EEESE_EEENS1_36KernelImplicitTmaWarpSpecializedSm90ELi1EEENSB_IJNSC_ILi64EEENSC_ILi128EEENSB_IJNSC_ILi32EEEEEEEEENS_10tfloat32_tESN_NSA_8TiledMMAINSA_8MMA_AtomIJNSA_4SM904GMMA30MMA_64x128x8_F32TF32TF32_SS_TNILNSR_7ScaleInE1ELST_1EEEEEENSA_6LayoutINSB_IJSE_SE_SE_EEENSB_IJNSC_ILi0EEESY_SY_EEEEENSB_IJNSA_10UnderscoreES11_S11_EEEEENS7_6detail26Sm90ImplicitGemmTileTraitsINSA_20SM90_TMA_LOAD_IM2COLENSA_14ComposedLayoutINSA_7SwizzleILi3ELi4ELi3EEENSA_18smem_ptr_flag_bitsILi32EEENSW_INSB_IJNSB_IJNSC_ILi8EEES1C_EEENSB_IJSK_SE_EEENSB_IJSE_NSC_ILi9EEEEEEEEENSB_IJNSB_IJSK_NSC_ILi256EEEEEENSB_IJSE_SY_EEENSB_IJSY_NSC_ILi2048EEEEEEEEEEEEEvEENS15_INSA_23SM90_TMA_LOAD_MULTICASTENS17_IS19_S1B_NSW_INSB_IJNSB_IJS1C_NSC_ILi16EEEEEES1E_S1G_EEENSB_IJS1J_S1K_NSB_IJSY_NSC_ILi4096EEEEEEEEEEEEEvEEEENS_8epilogue10collective6detail29Sm90TmaWarpSpecializedAdapterINS23_15DefaultEpilogueISN_NSB_IJNSB_IJlllEEESE_SY_EEES28_NS22_6thread17LinearCombinationISN_Li1EffLNS29_9ScaleType4KindE0ELNS_15FloatRoundStyleE2ESN_EENS_4gemm15EpilogueDefaultEEEEEvvEEEEvNT_6ParamsE:
[----:B------:R-:W-:Y:S01]  /*0000*/  LDC R1, c[0x0][0x28] ;  /* 0x00000a00ff017b82 */ /* 0x000fe20000000800 */
[----:B------:R-:W0:Y:S01]  /*0010*/  S2R R10, SR_TID.X ;  /* 0x00000000000a7919 */ /* 0x000e220000002100 */
[----:B------:R-:W-:Y:S01]  /*0020*/  ELECT P0, URZ, PT ;  /* 0x00000000003f782f */ /* 0x000fe20003800000 */
[----:B------:R-:W-:Y:S01]  /*0030*/  BSSY B0, `(.L_x_0) ;  /* 0x0000010000007945 */ /* 0x000fe20003800000 */
[----:B------:R-:W1:Y:S01]  /*0040*/  S2R R11, SR_CTAID.X ;  /* 0x00000000000b7919 */ /* 0x000e620000002500 */
[--C-:B0-----:R-:W-:Y:S02]  /*0050*/  SHF.R.U32.HI R0, RZ, 0x5, R10.reuse ;  /* 0x00000005ff007819 */ /* 0x101fe4000001160a */
[----:B------:R-:W-:-:S03]  /*0060*/  SHF.R.U32.HI R3, RZ, 0x7, R10 ;  /* 0x00000007ff037819 */ /* 0x000fc6000001160a */
[----:B------:R-:W0:Y:S04]  /*0070*/  SHFL.IDX PT, R2, R0, RZ, 0x1f ;  /* 0x00001fff00027589 */ /* 0x000e2800000e0000 */
[----:B------:R2:W3:Y:S01]  /*0080*/  SHFL.IDX PT, R9, R3, RZ, 0x1f ;  /* 0x00001fff03097589 */ /* 0x0004e200000e0000 */
[----:B0-----:R-:W-:-:S13]  /*0090*/  ISETP.NE.OR P0, PT, R2, RZ, !P0 ;  /* 0x000000ff0200720c */ /* 0x001fda0004705670 */
[----:B-123--:R-:W-:Y:S05]  /*00a0*/  @P0 BRA `(.L_x_1) ;  /* 0x0000000000200947 */ /* 0x00efea0003800000 */
[----:B------:R-:W-:Y:S02]  /*00b0*/  ULDC.64 UR4, c[0x0][0x198] ;  /* 0x0000660000047ab9 */ /* 0x000fe40000000a00 */
[----:B------:R-:W-:Y:S02]  /*00c0*/  UIADD3 UR6, UP0, UR4, 0xf0, URZ ;  /* 0x000000f004067890 */ /* 0x000fe4000ff1e03f */
[----:B------:R-:W-:Y:S02]  /*00d0*/  UIADD3 UR4, UP1, UR4, 0x1f0, URZ ;  /* 0x000001f004047890 */ /* 0x000fe4000ff3e03f */
[----:B------:R-:W-:Y:S02]  /*00e0*/  UIADD3.X UR7, URZ, UR5, URZ, UP0, !UPT ;  /* 0x000000053f077290 */ /* 0x000fe400087fe43f */
[----:B------:R-:W-:-:S07]  /*00f0*/  UIADD3.X UR5, URZ, UR5, URZ, UP1, !UPT ;  /* 0x000000053f057290 */ /* 0x000fce0008ffe43f */
[----:B------:R0:W-:Y:S02]  /*0100*/  UTMACCTL.PF [UR6] ;  /* 0x00000000060079b9 */ /* 0x0001e40008040000 */
[----:B------:R0:W-:Y:S02]  /*0110*/  UTMACCTL.PF [UR4] ;  /* 0x00000000040079b9 */ /* 0x0001e40008040000 */
[----:B0-----:R-:W-:Y:S01]  /*0120*/  NOP ;  /* 0x0000000000007918 */ /* 0x001fe20000000000 */
.L_x_1:
[----:B------:R-:W-:Y:S05]  /*0130*/  BSYNC B0 ;  /* 0x0000000000007941 */ /* 0x000fea0003800000 */
.L_x_0:
[----:B------:R-:W0:Y:S01]  /*0140*/  SHFL.IDX PT, R0, R0, RZ, 0x1f ;  /* 0x00001fff00007589 */ /* 0x000e2200000e0000 */
[----:B------:R-:W-:Y:S02]  /*0150*/  SHF.R.S32.HI R3, RZ, 0x1f, R10 ;  /* 0x0000001fff037819 */ /* 0x000fe4000001140a */
[----:B------:R-:W-:Y:S01]  /*0160*/  I2FP.F32.U32 R6, R11 ;  /* 0x0000000b00067245 */ /* 0x000fe20000201000 */
[----:B------:R-:W1:Y:S01]  /*0170*/  S2R R13, SR_CTAID.Y ;  /* 0x00000000000d7919 */ /* 0x000e620000002600 */
[----:B------:R-:W-:-:S04]  /*0180*/  LEA.HI R3, R3, R10, RZ, 0x7 ;  /* 0x0000000a03037211 */ /* 0x000fc800078f38ff */
[----:B------:R-:W-:-:S05]  /*0190*/  LOP3.LUT R3, R3, 0xffffff80, RZ, 0xc0, !PT ;  /* 0xffffff8003037812 */ /* 0x000fca00078ec0ff */
[----:B------:R-:W-:-:S05]  /*01a0*/  IMAD.IADD R12, R10, 0x1, -R3 ;  /* 0x000000010a0c7824 */ /* 0x000fca00078e0a03 */
[----:B------:R-:W-:-:S04]  /*01b0*/  SHF.R.S32.HI R3, RZ, 0x1f, R12 ;  /* 0x0000001fff037819 */ /* 0x000fc8000001140c */
[----:B------:R-:W-:Y:S02]  /*01c0*/  LEA.HI R3, R3, R12, RZ, 0x3 ;  /* 0x0000000c03037211 */ /* 0x000fe400078f18ff */
[----:B0-----:R-:W-:Y:S02]  /*01d0*/  ISETP.NE.AND P0, PT, R0, RZ, PT ;  /* 0x000000ff0000720c */ /* 0x001fe40003f05270 */
[--C-:B------:R-:W-:Y:S02]  /*01e0*/  SHF.R.S32.HI R4, RZ, 0x3, R3.reuse ;  /* 0x00000003ff047819 */ /* 0x100fe40000011403 */
[----:B------:R-:W-:Y:S02]  /*01f0*/  SHF.R.S32.HI R3, RZ, 0x1f, R3 ;  /* 0x0000001fff037819 */ /* 0x000fe40000011403 */
[----:B------:R-:W-:-:S07]  /*0200*/  SHF.R.S32.HI R5, RZ, 0x1f, R0 ;  /* 0x0000001fff057819 */ /* 0x000fce0000011400 */
[----:B-1----:R-:W-:Y:S05]  /*0210*/  @P0 BRA `(.L_x_2) ;  /* 0x00000000008c0947 */ /* 0x002fea0003800000 */
[----:B------:R-:W-:Y:S01]  /*0220*/  ELECT P0, URZ, PT ;  /* 0x00000000003f782f */ /* 0x000fe20003800000 */
[----:B------:R-:W-:-:S12]  /*0230*/  BSSY B0, `(.L_x_2) ;  /* 0x0000021000007945 */ /* 0x000fd80003800000 */
[----:B------:R-:W-:Y:S05]  /*0240*/  @!P0 BRA `(.L_x_3) ;  /* 0x00000000007c8947 */ /* 0x000fea0003800000 */
[----:B------:R-:W0:Y:S01]  /*0250*/  S2UR UR8, SR_CgaCtaId ;  /* 0x00000000000879c3 */ /* 0x000e220000008800 */
[----:B------:R-:W-:Y:S01]  /*0260*/  UMOV UR4, 0x400 ;  /* 0x0000040000047882 */ /* 0x000fe20000000000 */
[----:B------:R-:W-:Y:S01]  /*0270*/  UMOV UR5, 0x1 ;  /* 0x0000000100057882 */ /* 0x000fe20000000000 */
[----:B------:R-:W-:Y:S02]  /*0280*/  UMOV UR6, 0x2 ;  /* 0x0000000200067882 */ /* 0x000fe40000000000 */
[----:B------:R-:W-:-:S04]  /*0290*/  UIADD3 UR6, -UR6, 0x100000, URZ ;  /* 0x0010000006067890 */ /* 0x000fc8000fffe13f */
[----:B------:R-:W-:Y:S02]  /*02a0*/  USHF.L.U32 UR7, UR6, 0xb, URZ ;  /* 0x0000000b06077899 */ /* 0x000fe4000800063f */
[----:B------:R-:W-:Y:S02]  /*02b0*/  USHF.L.U32 UR6, UR6, 0x1, URZ ;  /* 0x0000000106067899 */ /* 0x000fe4000800063f */
[----:B0-----:R-:W-:Y:S02]  /*02c0*/  ULEA UR8, UR8, UR4, 0x18 ;  /* 0x0000000408087291 */ /* 0x001fe4000f8ec03f */
[----:B------:R-:W-:-:S04]  /*02d0*/  UIADD3 UR4, -UR5, 0x100000, URZ ;  /* 0x0010000005047890 */ /* 0x000fc8000fffe13f */
[----:B------:R-:W-:Y:S02]  /*02e0*/  USHF.L.U32 UR5, UR4, 0xb, URZ ;  /* 0x0000000b04057899 */ /* 0x000fe4000800063f */
[----:B------:R-:W-:Y:S01]  /*02f0*/  USHF.L.U32 UR4, UR4, 0x1, URZ ;  /* 0x0000000104047899 */ /* 0x000fe2000800063f */
[----:B------:R-:W0:Y:S11]  /*0300*/  FENCE.VIEW.ASYNC.S ;  /* 0x00000000000073c6 */ /* 0x000e360000000000 */
[----:B0-----:R0:W1:Y:S01]  /*0310*/  SYNCS.EXCH.64 URZ, [UR8+0x36000], UR4 ;  /* 0x03600004083f75b2 */ /* 0x0010620008000100 */
[----:B------:R0:W2:Y:S01]  /*0320*/  SYNCS.EXCH.64 URZ, [UR8+0x36048], UR6 ;  /* 0x03604806083f75b2 */ /* 0x0000a20008000100 */
[----:B------:R0:W3:Y:S01]  /*0330*/  SYNCS.EXCH.64 URZ, [UR8+0x36008], UR4 ;  /* 0x03600804083f75b2 */ /* 0x0000e20008000100 */
[----:B------:R0:W4:Y:S01]  /*0340*/  SYNCS.EXCH.64 URZ, [UR8+0x36050], UR6 ;  /* 0x03605006083f75b2 */ /* 0x0001220008000100 */
[----:B------:R0:W0:Y:S01]  /*0350*/  SYNCS.EXCH.64 URZ, [UR8+0x36010], UR4 ;  /* 0x03601004083f75b2 */ /* 0x0000220008000100 */
        /* <DEDUP_REMOVED lines=13> */
[----:B------:R-:W-:Y:S01]  /*0430*/  NOP ;  /* 0x0000000000007918 */ /* 0x000fe20000000000 */
.L_x_3:
[----:B0-----:R-:W-:Y:S05]  /*0440*/  BSYNC B0 ;  /* 0x0000000000007941 */ /* 0x001fea0003800000 */
.L_x_2:
[----:B------:R-:W-:Y:S01]  /*0450*/  ULDC UR4, c[0x0][0x150] ;  /* 0x0000540000047ab9 */ /* 0x000fe20000000800 */
[----:B------:R-:W-:Y:S01]  /*0460*/  LEA.HI R3, R3, R4, RZ, 0x2 ;  /* 0x0000000403037211 */ /* 0x000fe200078f10ff */
[----:B------:R-:W-:Y:S01]  /*0470*/  FMUL R6, R6, UR4 ;  /* 0x0000000406067c20 */ /* 0x000fe20008400000 */
[----:B------:R-:W-:Y:S01]  /*0480*/  LEA.HI R5, R5, R0, RZ, 0x2 ;  /* 0x0000000005057211 */ /* 0x000fe200078f10ff */
[----:B------:R-:W-:Y:S01]  /*0490*/  ULDC UR4, c[0x0][0x154] ;  /* 0x0000550000047ab9 */ /* 0x000fe20000000800 */
[----:B------:R-:W-:Y:S01]  /*04a0*/  LOP3.LUT R3, R3, 0xfffffffc, RZ, 0xc0, !PT ;  /* 0xfffffffc03037812 */ /* 0x000fe200078ec0ff */
[----:B------:R-:W0:Y:S01]  /*04b0*/  LDC R14, c[0x0][0x140] ;  /* 0x00005000ff0e7b82 */ /* 0x000e220000000800 */
[----:B------:R-:W-:Y:S01]  /*04c0*/  LOP3.LUT R5, R5, 0x3ffffffc, RZ, 0xc0, !PT ;  /* 0x3ffffffc05057812 */ /* 0x000fe200078ec0ff */
[----:B------:R-:W5:Y:S01]  /*04d0*/  F2I.U32.TRUNC.NTZ R6, R6 ;  /* 0x0000000600067305 */ /* 0x000f62000020f000 */
[----:B------:R-:W-:Y:S01]  /*04e0*/  LOP3.LUT P0, RZ, R12, 0x7, RZ, 0xc0, !PT ;  /* 0x000000070cff7812 */ /* 0x000fe2000780c0ff */
[----:B------:R-:W-:Y:S01]  /*04f0*/  IMAD.IADD R3, R4, 0x1, -R3 ;  /* 0x0000000104037824 */ /* 0x000fe200078e0a03 */
[----:B------:R-:W-:Y:S01]  /*0500*/  ISETP.NE.AND P3, PT, R9, 0x1, PT ;  /* 0x000000010900780c */ /* 0x000fe20003f65270 */
[----:B------:R-:W-:Y:S01]  /*0510*/  IMAD.IADD R0, R0, 0x1, -R5 ;  /* 0x0000000100007824 */ /* 0x000fe200078e0a05 */
[----:B------:R-:W-:Y:S01]  /*0520*/  I2FP.F32.U32 R5, R13 ;  /* 0x0000000d00057245 */ /* 0x000fe20000201000 */
[----:B------:R-:W-:Y:S01]  /*0530*/  NOP ;  /* 0x0000000000007918 */ /* 0x000fe20000000000 */
[----:B------:R-:W-:Y:S01]  /*0540*/  NOP ;  /* 0x0000000000007918 */ /* 0x000fe20000000000 */
[----:B------:R-:W-:-:S02]  /*0550*/  IMAD R4, R0, 0x4, R3 ;  /* 0x0000000400047824 */ /* 0x000fc400078e0203 */
[----:B------:R-:W-:Y:S01]  /*0560*/  FMUL R7, R5, UR4 ;  /* 0x0000000405077c20 */ /* 0x000fe20008400000 */
[----:B------:R-:W-:Y:S01]  /*0570*/  ULDC UR4, c[0x0][0x144] ;  /* 0x0000510000047ab9 */ /* 0x000fe20000000800 */
[C---:B------:R-:W-:Y:S01]  /*0580*/  IMAD.SHL.U32 R5, R4.reuse, 0x4, RZ ;  /* 0x0000000404057824 */ /* 0x040fe200078e00ff */
[----:B------:R-:W-:Y:S01]  /*0590*/  LEA.HI R0, R4, R4, RZ, 0x1 ;  /* 0x0000000404007211 */ /* 0x000fe200078f08ff */
[----:B-----5:R-:W-:Y:S02]  /*05a0*/  IMAD.MOV R8, RZ, RZ, -R6 ;  /* 0x000000ffff087224 */ /* 0x020fe400078e0a06 */
[----:B------:R-:W5:Y:S01]  /*05b0*/  F2I.U32.TRUNC.NTZ R7, R7 ;  /* 0x0000000700077305 */ /* 0x000f62000020f000 */
[----:B------:R-:W-:Y:S01]  /*05c0*/  LOP3.LUT R3, R0, 0xfffffffe, RZ, 0xc0, !PT ;  /* 0xfffffffe00037812 */ /* 0x000fe200078ec0ff */
[----:B------:R-:W-:Y:S01]  /*05d0*/  IMAD R0, R8, UR4, R11 ;  /* 0x0000000408007c24 */ /* 0x000fe2000f8e020b */
[----:B------:R-:W-:-:S03]  /*05e0*/  ULDC UR4, c[0x0][0x148] ;  /* 0x0000520000047ab9 */ /* 0x000fc60000000800 */
[----:B------:R-:W-:Y:S01]  /*05f0*/  IMAD.IADD R3, R4, 0x1, -R3 ;  /* 0x0000000104037824 */ /* 0x000fe200078e0a03 */
[----:B0-----:R-:W-:-:S04]  /*0600*/  ISETP.EQ.U32.AND P1, PT, R14, 0x1, PT ;  /* 0x000000010e00780c */ /* 0x001fc80003f22070 */
[----:B------:R-:W-:Y:S02]  /*0610*/  ISETP.NE.AND P4, PT, R3, R0, PT ;  /* 0x000000000300720c */ /* 0x000fe40003f85270 */
[----:B------:R-:W-:-:S04]  /*0620*/  SHF.R.S32.HI R3, RZ, 0x1f, R2 ;  /* 0x0000001fff037819 */ /* 0x000fc80000011402 */
[----:B------:R-:W-:Y:S02]  /*0630*/  LEA.HI R0, R3, R2, RZ, 0x2 ;  /* 0x0000000203007211 */ /* 0x000fe400078f10ff */
[----:B------:R-:W-:Y:S01]  /*0640*/  LOP3.LUT R3, R4, 0xc, R5, 0x78, !PT ;  /* 0x0000000c04037812 */ /* 0x000fe200078e7805 */
[----:B-----5:R-:W-:Y:S01]  /*0650*/  IMAD.MOV R4, RZ, RZ, -R7 ;  /* 0x000000ffff047224 */ /* 0x020fe200078e0a07 */
[----:B------:R-:W-:Y:S02]  /*0660*/  LOP3.LUT R5, R0, 0xfffffffc, RZ, 0xc0, !PT ;  /* 0xfffffffc00057812 */ /* 0x000fe400078ec0ff */
[C---:B------:R-:W-:Y:S01]  /*0670*/  ISETP.LT.U32.AND P0, PT, R3.reuse, 0x2, !P0 ;  /* 0x000000020300780c */ /* 0x040fe20004701070 */
[----:B------:R-:W-:Y:S01]  /*0680*/  IMAD R7, R4, UR4, R13 ;  /* 0x0000000404077c24 */ /* 0x000fe2000f8e020d */
[----:B------:R-:W-:Y:S01]  /*0690*/  @P4 LEA.HI R0, R3, R3, RZ, 0x1 ;  /* 0x0000000303004211 */ /* 0x000fe200078f08ff */
[----:B------:R-:W-:Y:S02]  /*06a0*/  IMAD.IADD R8, R2, 0x1, -R5 ;  /* 0x0000000102087824 */ /* 0x000fe400078e0a05 */
[----:B------:R-:W-:Y:S01]  /*06b0*/  IMAD.MOV.U32 R5, RZ, RZ, 0x1 ;  /* 0x00000001ff057424 */ /* 0x000fe200078e00ff */
[----:B------:R-:W-:-:S02]  /*06c0*/  @P4 SHF.R.S32.HI R0, RZ, 0x1, R0 ;  /* 0x00000001ff004819 */ /* 0x000fc40000011400 */
[----:B------:R-:W-:Y:S02]  /*06d0*/  LOP3.LUT P2, RZ, R9, R8, RZ, 0xfc, !PT ;  /* 0x0000000809ff7212 */ /* 0x000fe4000784fcff */
[----:B------:R-:W-:Y:S02]  /*06e0*/  @P4 ISETP.NE.AND P5, PT, R0, R7, PT ;  /* 0x000000070000420c */ /* 0x000fe40003fa5270 */
[----:B------:R-:W-:Y:S02]  /*06f0*/  SEL R4, RZ, 0x1, P2 ;  /* 0x00000001ff047807 */ /* 0x000fe40001000000 */
[----:B------:R-:W-:Y:S02]  /*0700*/  SEL R0, RZ, 0x1, !P0 ;  /* 0x00000001ff007807 */ /* 0x000fe40004000000 */
[----:B------:R-:W-:Y:S02]  /*0710*/  @P4 SEL R5, RZ, 0x1, P5 ;  /* 0x00000001ff054807 */ /* 0x000fe40002800000 */
[----:B------:R-:W-:-:S02]  /*0720*/  SEL R4, R4, 0x2, P3 ;  /* 0x0000000204047807 */ /* 0x000fc40001800000 */
[----:B------:R-:W-:Y:S01]  /*0730*/  LOP3.LUT R5, R5, R0, RZ, 0xc0, !PT ;  /* 0x0000000005057212 */ /* 0x000fe200078ec0ff */
[----:B------:R-:W-:Y:S06]  /*0740*/  @!P1 BRA `(.L_x_4) ;  /* 0x0000000000089947 */ /* 0x000fec0003800000 */
[----:B-1234-:R-:W-:Y:S01]  /*0750*/  UCGABAR_ARV ;  /* 0x00000000000079c7 */ /* 0x01efe20008000000 */
[----:B------:R-:W-:Y:S05]  /*0760*/  BRA `(.L_x_5) ;  /* 0x0000000000047947 */ /* 0x000fea0003800000 */
.L_x_4:
[----:B-1234-:R-:W-:Y:S01]  /*0770*/  NOP ;  /* 0x0000000000007918 */ /* 0x01efe20000000000 */
.L_x_5:
[----:B------:R-:W-:Y:S01]  /*0780*/  ULDC.64 UR4, c[0x0][0x598] ;  /* 0x0001660000047ab9 */ /* 0x000fe20000000a00 */
[----:B------:R-:W-:Y:S01]  /*0790*/  ULDC.64 UR12, c[0x0][0x208] ;  /* 0x00008200000c7ab9 */ /* 0x000fe20000000a00 */
[----:B------:R-:W-:-:S04]  /*07a0*/  ISETP.NE.U32.AND P0, PT, RZ, UR4, PT ;  /* 0x00000004ff007c0c */ /* 0x000fc8000bf05070 */
[----:B------:R-:W-:-:S13]  /*07b0*/  ISETP.NE.AND.EX P0, PT, RZ, UR5, PT, P0 ;  /* 0x00000005ff007c0c */ /* 0x000fda000bf05300 */
[----:B------:R-:W-:Y:S05]  /*07c0*/  @!P0 BRA `(.L_x_6) ;  /* 0x00000000001c8947 */ /* 0x000fea0003800000 */
[----:B------:R-:W0:Y:S02]  /*07d0*/  LDC.64 R6, c[0x0][0x598] ;  /* 0x00016600ff067b82 */ /* 0x000e240000000a00 */
[----:B0-----:R-:W2:Y:S02]  /*07e0*/  LDG.E.64 R6, desc[UR12][R6.64] ;  /* 0x0000000c06067981 */ /* 0x001ea4000c1e1b00 */
[----:B--2---:R-:W-:-:S04]  /*07f0*/  ISETP.NE.U32.AND P0, PT, R6, RZ, PT ;  /* 0x000000ff0600720c */ /* 0x004fc80003f05070 */
[----:B------:R-:W-:-:S13]  /*0800*/  ISETP.NE.AND.EX P0, PT, R7, RZ, PT, P0 ;  /* 0x000000ff0700720c */ /* 0x000fda0003f05300 */
[----:B------:R-:W-:Y:S05]  /*0810*/  @!P0 BRA `(.L_x_6) ;  /* 0x0000000000088947 */ /* 0x000fea0003800000 */
[----:B------:R0:W5:Y:S01]  /*0820*/  LD.E R0, desc[UR12][R6.64] ;  /* 0x0000000c06007980 */ /* 0x000162000c101900 */
[----:B------:R-:W-:Y:S05]  /*0830*/  BRA `(.L_x_7) ;  /* 0x0000000000207947 */ /* 0x000fea0003800000 */
.L_x_6:
[----:B------:R-:W-:Y:S02]  /*0840*/  ULDC.64 UR4, c[0x0][0x588] ;  /* 0x0001620000047ab9 */ /* 0x000fe40000000a00 */
[----:B------:R-:W-:-:S04]  /*0850*/  ISETP.NE.U32.AND P0, PT, RZ, UR4, PT ;  /* 0x00000004ff007c0c */ /* 0x000fc8000bf05070 */
[----:B------:R-:W-:-:S13]  /*0860*/  ISETP.NE.AND.EX P0, PT, RZ, UR5, PT, P0 ;  /* 0x00000005ff007c0c */ /* 0x000fda000bf05300 */
[----:B------:R-:W-:Y:S05]  /*0870*/  @!P0 BRA `(.L_x_8) ;  /* 0x00000000000c8947 */ /* 0x000fea0003800000 */
[----:B------:R-:W0:Y:S02]  /*0880*/  LDC.64 R6, c[0x0][0x588] ;  /* 0x00016200ff067b82 */ /* 0x000e240000000a00 */
[----:B0-----:R1:W5:Y:S01]  /*0890*/  LDG.E R0, desc[UR12][R6.64] ;  /* 0x0000000c06007981 */ /* 0x001362000c1e1900 */
[----:B------:R-:W-:Y:S05]  /*08a0*/  BRA `(.L_x_7) ;  /* 0x0000000000047947 */ /* 0x000fea0003800000 */
.L_x_8:
[----:B------:R-:W2:Y:S02]  /*08b0*/  LDC R0, c[0x0][0x580] ;  /* 0x00016000ff007b82 */ /* 0x000ea40000000800 */
.L_x_7:
[----:B------:R-:W-:Y:S02]  /*08c0*/  ULDC.64 UR4, c[0x0][0x5a0] ;  /* 0x0001680000047ab9 */ /* 0x000fe40000000a00 */
[----:B------:R-:W-:-:S04]  /*08d0*/  ISETP.NE.U32.AND P0, PT, RZ, UR4, PT ;  /* 0x00000004ff007c0c */ /* 0x000fc8000bf05070 */
[----:B------:R-:W-:-:S13]  /*08e0*/  ISETP.NE.AND.EX P0, PT, RZ, UR5, PT, P0 ;  /* 0x00000005ff007c0c */ /* 0x000fda000bf05300 */
[----:B------:R-:W-:Y:S05]  /*08f0*/  @!P0 BRA `(.L_x_9) ;  /* 0x00000000001c8947 */ /* 0x000fea0003800000 */
[----:B01----:R-:W0:Y:S02]  /*0900*/  LDC.64 R6, c[0x0][0x5a0] ;  /* 0x00016800ff067b82 */ /* 0x003e240000000a00 */
[----:B0-----:R-:W3:Y:S02]  /*0910*/  LDG.E.64 R6, desc[UR12][R6.64] ;  /* 0x0000000c06067981 */ /* 0x001ee4000c1e1b00 */
[----:B---3--:R-:W-:-:S04]  /*0920*/  ISETP.NE.U32.AND P0, PT, R6, RZ, PT ;  /* 0x000000ff0600720c */ /* 0x008fc80003f05070 */
[----:B------:R-:W-:-:S13]  /*0930*/  ISETP.NE.AND.EX P0, PT, R7, RZ, PT, P0 ;  /* 0x000000ff0700720c */ /* 0x000fda0003f05300 */
[----:B------:R-:W-:Y:S05]  /*0940*/  @!P0 BRA `(.L_x_9) ;  /* 0x0000000000088947 */ /* 0x000fea0003800000 */
[----:B------:R0:W5:Y:S01]  /*0950*/  LD.E R2, desc[UR12][R6.64] ;  /* 0x0000000c06027980 */ /* 0x000162000c101900 */
[----:B------:R-:W-:Y:S05]  /*0960*/  BRA `(.L_x_10) ;  /* 0x0000000000207947 */ /* 0x000fea0003800000 */
.L_x_9:
[----:B------:R-:W-:Y:S02]  /*0970*/  ULDC.64 UR4, c[0x0][0x590] ;  /* 0x0001640000047ab9 */ /* 0x000fe40000000a00 */
[----:B------:R-:W-:-:S04]  /*0980*/  ISETP.NE.U32.AND P0, PT, RZ, UR4, PT ;  /* 0x00000004ff007c0c */ /* 0x000fc8000bf05070 */
[----:B------:R-:W-:-:S13]  /*0990*/  ISETP.NE.AND.EX P0, PT, RZ, UR5, PT, P0 ;  /* 0x00000005ff007c0c */ /* 0x000fda000bf05300 */
[----:B------:R-:W-:Y:S05]  /*09a0*/  @!P0 BRA `(.L_x_11) ;  /* 0x00000000000c8947 */ /* 0x000fea0003800000 */
[----:B01----:R-:W0:Y:S02]  /*09b0*/  LDC.64 R6, c[0x0][0x590] ;  /* 0x00016400ff067b82 */ /* 0x003e240000000a00 */
[----:B0-----:R1:W5:Y:S01]  /*09c0*/  LDG.E R2, desc[UR12][R6.64] ;  /* 0x0000000c06027981 */ /* 0x001362000c1e1900 */
[----:B------:R-:W-:Y:S05]  /*09d0*/  BRA `(.L_x_10) ;  /* 0x0000000000047947 */ /* 0x000fea0003800000 */
.L_x_11:
[----:B------:R-:W3:Y:S02]  /*09e0*/  LDC R2, c[0x0][0x584] ;  /* 0x00016100ff027b82 */ /* 0x000ee40000000800 */
.L_x_10:
[----:B01----:R-:W0:Y:S08]  /*09f0*/  LDC R6, c[0x0][0x3c4] ;  /* 0x0000f100ff067b82 */ /* 0x003e300000000800 */
[----:B------:R-:W1:Y:S01]  /*0a00*/  LDC.64 R14, c[0x0][0x3c8] ;  /* 0x0000f200ff0e7b82 */ /* 0x000e620000000a00 */
[----:B0-----:R-:W-:-:S05]  /*0a10*/  VIADD R6, R6, 0x1f ;  /* 0x0000001f06067836 */ /* 0x001fca0000000000 */
[----:B------:R-:W-:-:S04]  /*0a20*/  SHF.R.S32.HI R7, RZ, 0x1f, R6 ;  /* 0x0000001fff077819 */ /* 0x000fc80000011406 */
[----:B------:R-:W-:-:S04]  /*0a30*/  LEA.HI R7, R7, R6, RZ, 0x5 ;  /* 0x0000000607077211 */ /* 0x000fc800078f28ff */
[----:B------:R-:W-:-:S05]  /*0a40*/  SHF.R.S32.HI R7, RZ, 0x5, R7 ;  /* 0x00000005ff077819 */ /* 0x000fca0000011407 */
[----:B-1----:R-:W-:-:S04]  /*0a50*/  IMAD R6, R7, R14, RZ ;  /* 0x0000000e07067224 */ /* 0x002fc800078e02ff */
[----:B------:R-:W-:Y:S01]  /*0a60*/  IMAD R6, R6, R15, RZ ;  /* 0x0000000f06067224 */ /* 0x000fe200078e02ff */
[----:B------:R-:W-:Y:S06]  /*0a70*/  @!P1 BRA `(.L_x_12) ;  /* 0x00000000000c9947 */ /* 0x000fec0003800000 */
[----:B------:R-:W-:Y:S01]  /*0a80*/  UCGABAR_WAIT ;  /* 0x0000000000007dc7 */ /* 0x000fe20008000000 */
[----:B------:R-:W-:Y:S01]  /*0a90*/  CCTL.IVALL ;  /* 0x00000000ff00798f */ /* 0x000fe20002000000 */
[----:B------:R-:W-:Y:S05]  /*0aa0*/  BRA `(.L_x_13) ;  /* 0x0000000000047947 */ /* 0x000fea0003800000 */
.L_x_12:
[----:B------:R-:W-:Y:S06]  /*0ab0*/  BAR.SYNC.DEFER_BLOCKING 0x0 ;  /* 0x0000000000007b1d */ /* 0x000fec0000010000 */
.L_x_13:
[----:B------:R-:W-:-:S13]  /*0ac0*/  ISETP.NE.AND P0, PT, R9, RZ, PT ;  /* 0x000000ff0900720c */ /* 0x000fda0003f05270 */
[----:B------:R-:W-:Y:S05]  /*0ad0*/  @!P0 BRA `(.L_x_14) ;  /* 0x0000004c00288947 */ /* 0x000fea0003800000 */
[----:B------:R-:W-:-:S13]  /*0ae0*/  ISETP.NE.AND P0, PT, R9, 0x1, PT ;  /* 0x000000010900780c */ /* 0x000fda0003f05270 */
[----:B------:R-:W-:Y:S05]  /*0af0*/  @P0 EXIT ;  /* 0x000000000000094d */ /* 0x000fea0003800000 */
[----:B------:R-:W-:Y:S01]  /*0b00*/  ISETP.GE.AND P0, PT, R6, 0x1, PT ;  /* 0x000000010600780c */ /* 0x000fe20003f06270 */
[----:B------:R-:W-:Y:S01]  /*0b10*/  UMOV UR4, URZ ;  /* 0x0000003f00047c82 */ /* 0x000fe20008000000 */
[----:B------:R-:W-:Y:S02]  /*0b20*/  CS2R R86, SRZ ;  /* 0x0000000000567805 */ /* 0x000fe4000001ff00 */
[----:B------:R-:W-:Y:S02]  /*0b30*/  CS2R R24, SRZ ;  /* 0x0000000000187805 */ /* 0x000fe4000001ff00 */
[----:B------:R-:W-:Y:S02]  /*0b40*/  CS2R R26, SRZ ;  /* 0x00000000001a7805 */ /* 0x000fe4000001ff00 */
[----:B------:R-:W-:Y:S02]  /*0b50*/  CS2R R28, SRZ ;  /* 0x00000000001c7805 */ /* 0x000fe4000001ff00 */
[----:B------:R-:W-:-:S02]  /*0b60*/  CS2R R30, SRZ ;  /* 0x00000000001e7805 */ /* 0x000fc4000001ff00 */
[----:B------:R-:W-:Y:S02]  /*0b70*/  CS2R R32, SRZ ;  /* 0x0000000000207805 */ /* 0x000fe4000001ff00 */
        /* <DEDUP_REMOVED lines=25> */
[----:B------:R-:W-:Y:S01]  /*0d10*/  CS2R R84, SRZ ;  /* 0x0000000000547805 */ /* 0x000fe2000001ff00 */
[----:B------:R-:W-:Y:S06]  /*0d20*/  @!P0 BRA `(.L_x_15) ;  /* 0x0000000000a88947 */ /* 0x000fec0003800000 */
[----:B------:R-:W-:-:S04]  /*0d30*/  LOP3.LUT R7, R4, 0x1, RZ, 0xfc, !PT ;  /* 0x0000000104077812 */ /* 0x000fc800078efcff */
[----:B------:R-:W-:-:S13]  /*0d40*/  ISETP.NE.AND P0, PT, R7, 0x3, PT ;  /* 0x000000030700780c */ /* 0x000fda0003f05270 */
[----:B------:R-:W-:Y:S05]  /*0d50*/  @!P0 BRA `(.L_x_16) ;  /* 0x0000000000048947 */ /* 0x000fea0003800000 */
[----:B------:R-:W-:Y:S01]  /*0d60*/  BPT.TRAP 0x1 ;  /* 0x000000040000795c */ /* 0x000fe20000300000 */
.L_x_16:
[----:B------:R-:W0:Y:S01]  /*0d70*/  S2UR UR5, SR_CgaCtaId ;  /* 0x00000000000579c3 */ /* 0x000e220000008800 */
[----:B------:R-:W-:Y:S01]  /*0d80*/  SHF.L.U32 R7, RZ, 0x1f, RZ ;  /* 0x0000001fff077819 */ /* 0x000fe200000006ff */
[----:B------:R-:W-:Y:S02]  /*0d90*/  UMOV UR4, 0x400 ;  /* 0x0000040000047882 */ /* 0x000fe40000000000 */
[----:B0-----:R-:W-:-:S12]  /*0da0*/  ULEA UR4, UR5, UR4, 0x18 ;  /* 0x0000000405047291 */ /* 0x001fd8000f8ec03f */
.L_x_17:
[----:B0-----:R-:W-:-:S04]  /*0db0*/  IMAD.U32 R8, RZ, RZ, UR4 ;  /* 0x00000004ff087e24 */ /* 0x001fc8000f8e00ff */
[----:B------:R0:W1:Y:S03]  /*0dc0*/  SYNCS.PHASECHK.TRANS64.TRYWAIT P0, [R8+URZ+0x36000], R7 ;  /* 0x03600007080075a7 */ /* 0x000066000800017f */
[----:B-1----:R-:W-:Y:S05]  /*0dd0*/  @!P0 NANOSLEEP.SYNCS 0x989680 ;  /* 0x009896800000895d */ /* 0x002fea0003900000 */
[----:B------:R-:W1:Y:S02]  /*0de0*/  @!P0 SYNCS.PHASECHK.TRANS64 P0, [R8+URZ+0x36000], R7 ;  /* 0x03600007080085a7 */ /* 0x000e64000800007f */
[----:B-1----:R-:W-:Y:S05]  /*0df0*/  @!P0 BRA `(.L_x_17) ;  /* 0xfffffffc00ec8947 */ /* 0x002fea000383ffff */
[----:B------:R-:W-:Y:S01]  /*0e00*/  UIADD3 UR5, UR4, 0x12000, URZ ;  /* 0x0001200004057890 */ /* 0x000fe2000fffe03f */
[----:B------:R-:W-:Y:S01]  /*0e10*/  WARPGROUP.ARRIVE ;  /* 0x00000000000079c5 */ /* 0x000fe20000000000 */
[----:B------:R-:W-:Y:S02]  /*0e20*/  USHF.R.U32.HI UR4, URZ, 0x4, UR4 ;  /* 0x000000043f047899 */ /* 0x000fe40008011604 */
[----:B------:R-:W-:Y:S02]  /*0e30*/  USHF.R.U32.HI UR5, URZ, 0x4, UR5 ;  /* 0x000000043f057899 */ /* 0x000fe40008011605 */
[----:B------:R-:W-:Y:S02]  /*0e40*/  ULOP3.LUT UR4, UR4, 0x3fff, URZ, 0xc0, !UPT ;  /* 0x00003fff04047892 */ /* 0x000fe4000f8ec03f */
[----:B------:R-:W-:Y:S02]  /*0e50*/  ULOP3.LUT UR5, UR5, 0x3fff, URZ, 0xc0, !UPT ;  /* 0x00003fff05057892 */ /* 0x000fe4000f8ec03f */
[----:B------:R-:W-:-:S02]  /*0e60*/  ULOP3.LUT UR9, UR4, 0x10000, URZ, 0xfc, !UPT ;  /* 0x0001000004097892 */ /* 0x000fc4000f8efc3f */
[----:B------:R-:W-:Y:S01]  /*0e70*/  ULOP3.LUT UR8, UR5, 0x10000, URZ, 0xfc, !UPT ;  /* 0x0001000005087892 */ /* 0x000fe2000f8efc3f */
[----:B------:R-:W-:Y:S02]  /*0e80*/  UMOV UR7, 0x40000040 ;  /* 0x4000004000077882 */ /* 0x000fe40000000000 */
[----:B------:R-:W-:Y:S02]  /*0e90*/  UMOV UR5, 0x40000040 ;  /* 0x4000004000057882 */ /* 0x000fe40000000000 */
[----:B------:R-:W-:Y:S02]  /*0ea0*/  UMOV UR4, UR9 ;  /* 0x0000000900047c82 */ /* 0x000fe40008000000 */
[----:B------:R-:W-:Y:S02]  /*0eb0*/  UMOV UR6, UR8 ;  /* 0x0000000800067c82 */ /* 0x000fe40008000000 */
[----:B------:R-:W-:Y:S01]  /*0ec0*/  HGMMA.64x128x8.F32.TF32 R24, gdesc[UR4], RZ, !UPT ;  /* 0x05e00000041879f0 */ /* 0x000fe2000c7028ff */
[----:B------:R-:W-:-:S02]  /*0ed0*/  UIADD3 UR4, UR9, 0x2, URZ ;  /* 0x0000000209047890 */ /* 0x000fc4000fffe03f */
[----:B------:R-:W-:Y:S01]  /*0ee0*/  UIADD3 UR6, UR8, 0x2, URZ ;  /* 0x0000000208067890 */ /* 0x000fe2000fffe03f */
[----:B------:R-:W-:Y:S01]  /*0ef0*/  UMOV UR5, 0x40000040 ;  /* 0x4000004000057882 */ /* 0x000fe20000000000 */
[----:B------:R-:W-:-:S07]  /*0f00*/  UMOV UR7, 0x40000040 ;  /* 0x4000004000077882 */ /* 0x000fce0000000000 */
[----:B------:R-:W-:Y:S01]  /*0f10*/  HGMMA.64x128x8.F32.TF32 R24, gdesc[UR4], R24 ;  /* 0x05e00000041879f0 */ /* 0x000fe20008702818 */
[----:B------:R-:W-:Y:S02]  /*0f20*/  UIADD3 UR4, UR9, 0x4, URZ ;  /* 0x0000000409047890 */ /* 0x000fe4000fffe03f */
        /* <DEDUP_REMOVED lines=8> */
[----:B------:R-:W-:Y:S01]  /*0fb0*/  HGMMA.64x128x8.F32.TF32 R24, gdesc[UR4], R24, gsb0 ;  /* 0x05e00000041879f0 */ /* 0x000fe20008002818 */
[----:B------:R-:W-:-:S05]  /*0fc0*/  UMOV UR4, 0x1 ;  /* 0x0000000100047882 */ /* 0x000fca0000000000 */
.L_x_15:
[----:B0-----:R-:W-:-:S05]  /*0fd0*/  VIMNMX R7, R6, 0x1, PT ;  /* 0x0000000106077848 */ /* 0x001fca0003fe0100 */
[----:B------:R-:W-:-:S05]  /*0fe0*/  IMAD.IADD R7, R6, 0x1, -R7 ;  /* 0x0000000106077824 */ /* 0x000fca00078e0a07 */
[----:B------:R-:W-:-:S13]  /*0ff0*/  ISETP.GE.AND P0, PT, R7, 0x1, PT ;  /* 0x000000010700780c */ /* 0x000fda0003f06270 */
[----:B------:R-:W-:Y:S05]  /*1000*/  @!P0 BRA `(.L_x_18) ;  /* 0x00000004001c8947 */ /* 0x000fea0003800000 */
[----:B------:R-:W0:Y:S01]  /*1010*/  S2UR UR6, SR_CgaCtaId ;  /* 0x00000000000679c3 */ /* 0x000e220000008800 */
[----:B------:R-:W-:Y:S01]  /*1020*/  UMOV UR5, 0x400 ;  /* 0x0000040000057882 */ /* 0x000fe20000000000 */
[----:B------:R-:W-:Y:S01]  /*1030*/  LOP3.LUT R13, R4, 0x1, RZ, 0xfc, !PT ;  /* 0x00000001040d7812 */ /* 0x000fe200078efcff */
[----:B------:R-:W-:Y:S01]  /*1040*/  IMAD.MOV.U32 R12, RZ, RZ, RZ ;  /* 0x000000ffff0c7224 */ /* 0x000fe200078e00ff */
[----:B------:R-:W-:Y:S01]  /*1050*/  UISETP.NE.U32.AND UP0, UPT, UR4, URZ, UPT ;  /* 0x0000003f0400728c */ /* 0x000fe2000bf05070 */
[----:B------:R-:W-:Y:S02]  /*1060*/  IMAD.MOV.U32 R8, RZ, RZ, R7 ;  /* 0x000000ffff087224 */ /* 0x000fe400078e0007 */
[----:B------:R-:W-:Y:S01]  /*1070*/  IMAD.MOV.U32 R9, RZ, RZ, RZ ;  /* 0x000000ffff097224 */ /* 0x000fe200078e00ff */
[----:B0-----:R-:W-:-:S04]  /*1080*/  ULEA UR7, UR6, UR5, 0x18 ;  /* 0x0000000506077291 */ /* 0x001fc8000f8ec03f */
[----:B------:R-:W-:Y:S02]  /*1090*/  UIADD3 UR6, UR7, 0x12000, URZ ;  /* 0x0001200007067890 */ /* 0x000fe4000fffe03f */
[----:B------:R-:W-:Y:S02]  /*10a0*/  USHF.R.U32.HI UR5, URZ, 0x4, UR7 ;  /* 0x000000043f057899 */ /* 0x000fe40008011607 */
[----:B------:R-:W-:Y:S02]  /*10b0*/  USHF.R.U32.HI UR6, URZ, 0x4, UR6 ;  /* 0x000000043f067899 */ /* 0x000fe40008011606 */
[----:B------:R-:W-:Y:S02]  /*10c0*/  ULOP3.LUT UR5, UR5, 0x3fff, URZ, 0xc0, !UPT ;  /* 0x00003fff05057892 */ /* 0x000fe4000f8ec03f */
[----:B------:R-:W-:Y:S02]  /*10d0*/  ULOP3.LUT UR6, UR6, 0x3fff, URZ, 0xc0, !UPT ;  /* 0x00003fff06067892 */ /* 0x000fe4000f8ec03f */
[----:B------:R-:W-:-:S02]  /*10e0*/  ULOP3.LUT UR14, UR5, 0x10000, URZ, 0xfc, !UPT ;  /* 0x00010000050e7892 */ /* 0x000fc4000f8efc3f */
[----:B------:R-:W-:-:S12]  /*10f0*/  ULOP3.LUT UR15, UR6, 0x10000, URZ, 0xfc, !UPT ;  /* 0x00010000060f7892 */ /* 0x000fd8000f8efc3f */
.L_x_23:
[----:B------:R-:W-:-:S13]  /*1100*/  ISETP.NE.AND P1, PT, R13, 0x3, PT ;  /* 0x000000030d00780c */ /* 0x000fda0003f25270 */
[----:B------:R-:W-:Y:S05]  /*1110*/  @!P1 BRA `(.L_x_19) ;  /* 0x0000000000049947 */ /* 0x000fea0003800000 */
[----:B------:R-:W-:Y:S01]  /*1120*/  BPT.TRAP 0x1 ;  /* 0x000000040000795c */ /* 0x000fe20000300000 */
.L_x_19:
[----:B------:R-:W-:Y:S01]  /*1130*/  SHF.L.U32 R10, R12, 0x1f, RZ ;  /* 0x0000001f0c0a7819 */ /* 0x000fe200000006ff */
[----:B------:R-:W-:-:S12]  /*1140*/  ULEA UR5, UR4, UR7, 0x3 ;  /* 0x0000000704057291 */ /* 0x000fd8000f8e183f */
.L_x_20:
[----:B0-----:R-:W-:-:S04]  /*1150*/  IMAD.U32 R11, RZ, RZ, UR5 ;  /* 0x00000005ff0b7e24 */ /* 0x001fc8000f8e00ff */
[----:B------:R0:W1:Y:S03]  /*1160*/  SYNCS.PHASECHK.TRANS64.TRYWAIT P0, [R11+URZ+0x36000], R10 ;  /* 0x0360000a0b0075a7 */ /* 0x000066000800017f */
[----:B-1----:R-:W-:Y:S05]  /*1170*/  @!P0 NANOSLEEP.SYNCS 0x989680 ;  /* 0x009896800000895d */ /* 0x002fea0003900000 */
[----:B------:R-:W1:Y:S02]  /*1180*/  @!P0 SYNCS.PHASECHK.TRANS64 P0, [R11+URZ+0x36000], R10 ;  /* 0x0360000a0b0085a7 */ /* 0x000e64000800007f */
[----:B-1----:R-:W-:Y:S05]  /*1190*/  @!P0 BRA `(.L_x_20) ;  /* 0xfffffffc00ec8947 */ /* 0x002fea000383ffff */
[----:B------:R-:W-:Y:S01]  /*11a0*/  ULEA UR5, UR4, UR14, 0x9 ;  /* 0x0000000e04057291 */ /* 0x000fe2000f8e483f */
[----:B------:R-:W-:Y:S01]  /*11b0*/  WARPGROUP.ARRIVE ;  /* 0x00000000000079c5 */ /* 0x000fe20000000000 */
[----:B------:R-:W-:Y:S01]  /*11c0*/  ULEA UR6, UR4, UR15, 0xa ;  /* 0x0000000f04067291 */ /* 0x000fe2000f8e503f */
[----:B------:R-:W-:Y:S01]  /*11d0*/  UMOV UR9, 0x40000040 ;  /* 0x4000004000097882 */ /* 0x000fe20000000000 */
[----:B------:R-:W-:-:S03]  /*11e0*/  UMOV UR11, 0x40000040 ;  /* 0x40000040000b7882 */ /* 0x000fc60000000000 */
[----:B------:R-:W-:Y:S02]  /*11f0*/  UMOV UR8, UR5 ;  /* 0x0000000500087c82 */ /* 0x000fe40008000000 */
[----:B------:R-:W-:Y:S02]  /*1200*/  UMOV UR10, UR6 ;  /* 0x00000006000a7c82 */ /* 0x000fe40008000000 */
[----:B------:R-:W-:Y:S01]  /*1210*/  HGMMA.64x128x8.F32.TF32 R24, gdesc[UR8], R24, UP0 ;  /* 0x05e00000081879f0 */ /* 0x000fe2000bf02818 */
        /* <DEDUP_REMOVED lines=14> */
[----:B------:R-:W-:Y:S03]  /*1300*/  HGMMA.64x128x8.F32.TF32 R24, gdesc[UR8], R24, gsb0 ;  /* 0x05e00000081879f0 */ /* 0x000fe60008002818 */
[----:B------:R-:W-:Y:S02]  /*1310*/  WARPGROUP.DEPBAR.LE gsb0, 0x1 ;  /* 0x00008000000079c5 */ /* 0x000fe40000010100 */
[----:B------:R-:W-:Y:S05]  /*1320*/  @!P1 BRA `(.L_x_21) ;  /* 0x0000000000049947 */ /* 0x000fea0003800000 */
[----:B------:R-:W-:Y:S01]  /*1330*/  BPT.TRAP 0x1 ;  /* 0x000000040000795c */ /* 0x000fe20000300000 */
.L_x_21:
[----:B------:R-:W-:-:S13]  /*1340*/  ISETP.NE.AND P0, PT, R5, RZ, PT ;  /* 0x000000ff0500720c */ /* 0x000fda0003f05270 */
[----:B0-----:R-:W-:-:S05]  /*1350*/  @P0 LEA R10, R9, UR7, 0x3 ;  /* 0x00000007090a0c11 */ /* 0x001fca000f8e18ff */
[----:B------:R-:W-:-:S05]  /*1360*/  @P0 VIADD R10, R10, 0x36048 ;  /* 0x000360480a0a0836 */ /* 0x000fca0000000000 */
[----:B------:R-:W-:-:S04]  /*1370*/  @P0 PRMT R10, R3, 0x654, R10 ;  /* 0x00000654030a0816 */ /* 0x000fc8000000000a */
[----:B------:R0:W-:Y:S01]  /*1380*/  @P0 SYNCS.ARRIVE.TRANS64.RED.A1T0 RZ, [R10+URZ], RZ ;  /* 0x000000ff0aff09a7 */ /* 0x0001e2000810043f */
[----:B------:R-:W-:-:S13]  /*1390*/  ISETP.GT.U32.AND P0, PT, R4, 0x1, PT ;  /* 0x000000010400780c */ /* 0x000fda0003f04070 */
[----:B0-----:R-:W-:Y:S05]  /*13a0*/  @P0 BRA `(.L_x_22) ;  /* 0x0000000000040947 */ /* 0x001fea0003800000 */
[----:B------:R-:W-:Y:S01]  /*13b0*/  BPT.TRAP 0x1 ;  /* 0x000000040000795c */ /* 0x000fe20000300000 */
.L_x_22:
[----:B------:R-:W-:Y:S01]  /*13c0*/  UIADD3 UR4, UR4, 0x1, URZ ;  /* 0x0000000104047890 */ /* 0x000fe2000fffe03f */
[C---:B------:R-:W-:Y:S01]  /*13d0*/  ISETP.GT.AND P1, PT, R8.reuse, 0x1, PT ;  /* 0x000000010800780c */ /* 0x040fe20003f24270 */
[----:B------:R-:W-:Y:S02]  /*13e0*/  VIADD R9, R9, 0x1 ;  /* 0x0000000109097836 */ /* 0x000fe40000000000 */
[----:B------:R-:W-:Y:S01]  /*13f0*/  UISETP.NE.AND UP0, UPT, UR4, 0x9, UPT ;  /* 0x000000090400788c */ /* 0x000fe2000bf05270 */
[----:B------:R-:W-:Y:S02]  /*1400*/  VIADD R8, R8, 0xffffffff ;  /* 0xffffffff08087836 */ /* 0x000fe40000000000 */
[C---:B------:R-:W-:Y:S01]  /*1410*/  ISETP.NE.AND P0, PT, R9.reuse, 0x9, PT ;  /* 0x000000090900780c */ /* 0x040fe20003f05270 */
[----:B------:R-:W-:Y:S02]  /*1420*/  USEL UR5, URZ, 0x1, UP0 ;  /* 0x000000013f057887 */ /* 0x000fe40008000000 */
[----:B------:R-:W-:Y:S01]  /*1430*/  USEL UR4, UR4, URZ, UP0 ;  /* 0x0000003f04047287 */ /* 0x000fe20008000000 */
[----:B------:R-:W-:Y:S01]  /*1440*/  SEL R9, R9, RZ, P0 ;  /* 0x000000ff09097207 */ /* 0x000fe20000000000 */
[----:B------:R-:W-:-:S02]  /*1450*/  UPLOP3.LUT UP0, UPT, UPT, UPT, UPT, 0x80, 0x0 ;  /* 0x000000000000789c */ /* 0x000fc40003f0f070 */
[----:B------:R-:W-:Y:S01]  /*1460*/  LOP3.LUT R12, R12, UR5, RZ, 0x3c, !PT ;  /* 0x000000050c0c7c12 */ /* 0x000fe2000f8e3cff */
[----:B------:R-:W-:Y:S08]  /*1470*/  @P1 BRA `(.L_x_23) ;  /* 0xfffffffc00201947 */ /* 0x000ff0000383ffff */
.L_x_18:
[----:B------:R-:W-:Y:S01]  /*1480*/  ISETP.GE.AND P0, PT, R6, 0x1, PT ;  /* 0x000000010600780c */ /* 0x000fe20003f06270 */
[----:B------:R-:W-:-:S12]  /*1490*/  WARPGROUP.DEPBAR.LE gsb0, 0x0 ;  /* 0x00008000000079c5 */ /* 0x000fd80000010000 */
[----:B------:R-:W-:Y:S05]  /*14a0*/  @!P0 BRA `(.L_x_24) ;  /* 0x0000000000548947 */ /* 0x000fea0003800000 */
[----:B------:R-:W-:-:S04]  /*14b0*/  LOP3.LUT R6, R4, 0x1, RZ, 0xfc, !PT ;  /* 0x0000000104067812 */ /* 0x000fc800078efcff */
[----:B------:R-:W-:-:S13]  /*14c0*/  ISETP.NE.AND P0, PT, R6, 0x3, PT ;  /* 0x000000030600780c */ /* 0x000fda0003f05270 */
[----:B------:R-:W-:Y:S05]  /*14d0*/  @!P0 BRA `(.L_x_25) ;  /* 0x0000000000048947 */ /* 0x000fea0003800000 */
[----:B------:R-:W-:Y:S01]  /*14e0*/  BPT.TRAP 0x1 ;  /* 0x000000040000795c */ /* 0x000fe20000300000 */
.L_x_25:
[----:B------:R-:W-:Y:S01]  /*14f0*/  ISETP.NE.AND P0, PT, R5, RZ, PT ;  /* 0x000000ff0500720c */ /* 0x000fe20003f05270 */
[----:B------:R-:W-:Y:S01]  /*1500*/  BSSY B0, `(.L_x_26) ;  /* 0x000000d000007945 */ /* 0x000fe20003800000 */
[----:B------:R-:W-:-:S11]  /*1510*/  ISETP.GT.U32.AND P1, PT, R4, 0x1, PT ;  /* 0x000000010400780c */ /* 0x000fd60003f24070 */
[----:B------:R-:W-:Y:S05]  /*1520*/  @!P0 BRA `(.L_x_27) ;  /* 0x0000000000288947 */ /* 0x000fea0003800000 */
[----:B------:R-:W0:Y:S01]  /*1530*/  S2R R6, SR_CgaCtaId ;  /* 0x0000000000067919 */ /* 0x000e220000008800 */
[----:B------:R-:W-:-:S05]  /*1540*/  IMAD.WIDE.U32 R4, R7, 0x38e38e39, RZ ;  /* 0x38e38e3907047825 */ /* 0x000fca00078e00ff */
[----:B------:R-:W-:Y:S02]  /*1550*/  SHF.R.U32.HI R4, RZ, 0x1, R5 ;  /* 0x00000001ff047819 */ /* 0x000fe40000011605 */
[----:B------:R-:W-:-:S03]  /*1560*/  MOV R5, 0x400 ;  /* 0x0000040000057802 */ /* 0x000fc60000000f00 */
[----:B------:R-:W-:Y:S01]  /*1570*/  IMAD R7, R4, -0x9, R7 ;  /* 0xfffffff704077824 */ /* 0x000fe200078e0207 */
[----:B0-----:R-:W-:-:S05]  /*1580*/  LEA R6, R6, R5, 0x18 ;  /* 0x0000000506067211 */ /* 0x001fca00078ec0ff */
[----:B------:R-:W-:-:S04]  /*1590*/  IMAD R7, R7, 0x8, R6 ;  /* 0x0000000807077824 */ /* 0x000fc800078e0206 */
[----:B------:R-:W-:-:S05]  /*15a0*/  VIADD R4, R7, 0x36048 ;  /* 0x0003604807047836 */ /* 0x000fca0000000000 */
[----:B------:R-:W-:-:S04]  /*15b0*/  PRMT R4, R3, 0x654, R4 ;  /* 0x0000065403047816 */ /* 0x000fc80000000004 */
[----:B------:R0:W-:Y:S03]  /*15c0*/  SYNCS.ARRIVE.TRANS64.RED.A1T0 RZ, [R4+URZ], RZ ;  /* 0x000000ff04ff79a7 */ /* 0x0001e6000810043f */
.L_x_27:
[----:B------:R-:W-:Y:S05]  /*15d0*/  BSYNC B0 ;  /* 0x0000000000007941 */ /* 0x000fea0003800000 */
.L_x_26:
[----:B------:R-:W-:Y:S05]  /*15e0*/  @P1 BRA `(.L_x_24) ;  /* 0x0000000000041947 */ /* 0x000fea0003800000 */
[----:B------:R-:W-:Y:S01]  /*15f0*/  BPT.TRAP 0x1 ;  /* 0x000000040000795c */ /* 0x000fe20000300000 */
.L_x_24:
[----:B------:R-:W0:Y:S01]  /*1600*/  S2R R3, SR_TID.X ;  /* 0x0000000000037919 */ /* 0x000e220000002100 */
[----:B------:R-:W-:Y:S01]  /*1610*/  ULDC.64 UR4, c[0x0][0x280] ;  /* 0x0000a00000047ab9 */ /* 0x000fe20000000a00 */
[----:B------:R-:W1:Y:S01]  /*1620*/  S2R R5, SR_CTAID.Y ;  /* 0x0000000000057919 */ /* 0x000e620000002600 */
[----:B------:R-:W4:Y:S01]  /*1630*/  S2R R15, SR_CTAID.X ;  /* 0x00000000000f7919 */ /* 0x000f220000002500 */
[----:B0-----:R-:W-:-:S04]  /*1640*/  SHF.R.S32.HI R4, RZ, 0x1f, R3 ;  /* 0x0000001fff047819 */ /* 0x001fc80000011403 */
[----:B------:R-:W-:Y:S01]  /*1650*/  LEA.HI R4, R4, R3, RZ, 0x7 ;  /* 0x0000000304047211 */ /* 0x000fe200078f38ff */
[----:B-1----:R-:W-:-:S03]  /*1660*/  IMAD.SHL.U32 R5, R5, 0x80, RZ ;  /* 0x0000008005057824 */ /* 0x002fc600078e00ff */
[----:B------:R-:W-:Y:S01]  /*1670*/  LOP3.LUT R4, R4, 0xffffff80, RZ, 0xc0, !PT ;  /* 0xffffff8004047812 */ /* 0x000fe200078ec0ff */
[----:B----4-:R-:W-:Y:S01]  /*1680*/  IMAD.SHL.U32 R12, R15, 0x40, RZ ;  /* 0x000000400f0c7824 */ /* 0x010fe200078e00ff */
[----:B------:R-:W-:-:S03]  /*1690*/  ISETP.GE.AND P0, PT, R5, UR5, PT ;  /* 0x0000000505007c0c */ /* 0x000fc6000bf06270 */
[----:B------:R-:W-:Y:S01]  /*16a0*/  IMAD.IADD R8, R3, 0x1, -R4 ;  /* 0x0000000103087824 */ /* 0x000fe200078e0a04 */
[----:B------:R-:W-:-:S04]  /*16b0*/  ISETP.GE.OR P0, PT, R12, UR4, P0 ;  /* 0x000000040c007c0c */ /* 0x000fc80008706670 */
[----:B------:R-:W-:-:S04]  /*16c0*/  SHF.R.S32.HI R9, RZ, 0x1f, R8 ;  /* 0x0000001fff097819 */ /* 0x000fc80000011408 */
[----:B------:R-:W-:-:S04]  /*16d0*/  LEA.HI R3, R9, R8, RZ, 0x2 ;  /* 0x0000000809037211 */ /* 0x000fc800078f10ff */
[--C-:B------:R-:W-:Y:S02]  /*16e0*/  SHF.R.S32.HI R10, RZ, 0x2, R3.reuse ;  /* 0x00000002ff0a7819 */ /* 0x100fe40000011403 */
[----:B------:R-:W-:-:S04]  /*16f0*/  SHF.R.S32.HI R7, RZ, 0x1f, R3 ;  /* 0x0000001fff077819 */ /* 0x000fc80000011403 */
[----:B------:R-:W-:-:S04]  /*1700*/  LEA.HI R7, R7, R10, RZ, 0x3 ;  /* 0x0000000a07077211 */ /* 0x000fc800078f18ff */
[----:B------:R-:W-:Y:S01]  /*1710*/  LOP3.LUT R11, R7, 0xfffffff8, RZ, 0xc0, !PT ;  /* 0xfffffff8070b7812 */ /* 0x000fe200078ec0ff */
[----:B------:R-:W-:Y:S06]  /*1720*/  @P0 EXIT ;  /* 0x000000000000094d */ /* 0x000fec0003800000 */
[----:B------:R-:W0:Y:S01]  /*1730*/  LDC.64 R6, c[0x0][0x5d0] ;  /* 0x00017400ff067b82 */ /* 0x000e220000000a00 */
[----:B------:R-:W-:Y:S01]  /*1740*/  IMAD.IADD R10, R10, 0x1, -R11 ;  /* 0x000000010a0a7824 */ /* 0x000fe200078e0a0b */
[----:B------:R-:W-:Y:S02]  /*1750*/  LOP3.LUT R3, R3, 0x7ffffffc, RZ, 0xc0, !PT ;  /* 0x7ffffffc03037812 */ /* 0x000fe400078ec0ff */
[----:B------:R-:W-:Y:S02]  /*1760*/  LEA.HI R4, R9, R8, RZ, 0x5 ;  /* 0x0000000809047211 */ /* 0x000fe400078f28ff */
[----:B------:R-:W-:Y:S01]  /*1770*/  SHF.R.S32.HI R11, RZ, 0x1f, R10 ;  /* 0x0000001fff0b7819 */ /* 0x000fe2000001140a */
[----:B------:R-:W-:Y:S01]  /*1780*/  IMAD.IADD R3, R8, 0x1, -R3 ;  /* 0x0000000108037824 */ /* 0x000fe200078e0a03 */
[----:B------:R-:W-:Y:S02]  /*1790*/  SHF.R.S32.HI R9, RZ, 0x5, R4 ;  /* 0x00000005ff097819 */ /* 0x000fe40000011404 */
[----:B---3-5:R-:W-:Y:S01]  /*17a0*/  FSETP.NEU.AND P1, PT, R2, RZ, PT ;  /* 0x000000ff0200720b */ /* 0x028fe20003f2d000 */
[----:B------:R-:W-:-:S02]  /*17b0*/  IMAD.SHL.U32 R8, R3, 0x2, RZ ;  /* 0x0000000203087824 */ /* 0x000fc400078e00ff */
[----:B------:R-:W-:-:S03]  /*17c0*/  IMAD.WIDE R14, R15, 0x40, R10 ;  /* 0x000000400f0e7825 */ /* 0x000fc600078e020a */
[----:B------:R-:W-:Y:S01]  /*17d0*/  IADD3 R4, P0, R5, R8, RZ ;  /* 0x0000000805047210 */ /* 0x000fe20007f1e0ff */
[C---:B------:R-:W-:Y:S01]  /*17e0*/  IMAD R11, R9.reuse, -0x10, -R12 ;  /* 0xfffffff0090b7824 */ /* 0x040fe200078e0a0c */
[----:B------:R-:W-:Y:S01]  /*17f0*/  SHF.R.S32.HI R12, RZ, 0x1f, R8 ;  /* 0x0000001fff0c7819 */ /* 0x000fe20000011408 */
[----:B------:R-:W-:Y:S01]  /*1800*/  IMAD.WIDE R14, R9, 0x10, R14 ;  /* 0x00000010090e7825 */ /* 0x000fe200078e020e */
[----:B------:R-:W-:Y:S02]  /*1810*/  IADD3 R3, -R8, UR5, -R5 ;  /* 0x0000000508037c10 */ /* 0x000fe4000fffe905 */
[----:B------:R-:W-:Y:S01]  /*1820*/  LEA.HI.X.SX32 R5, R5, R12, 0x1, P0 ;  /* 0x0000000c05057211 */ /* 0x000fe200000f0eff */
[-C--:B0-----:R-:W-:Y:S01]  /*1830*/  IMAD R8, R15, R6.reuse, RZ ;  /* 0x000000060f087224 */ /* 0x081fe200078e02ff */
[----:B------:R-:W-:Y:S01]  /*1840*/  IADD3 R10, R11, UR4, -R10 ;  /* 0x000000040b0a7c10 */ /* 0x000fe2000fffe80a */
[----:B------:R-:W-:Y:S01]  /*1850*/  IMAD.SHL.U32 R16, R6, 0x8, RZ ;  /* 0x0000000806107824 */ /* 0x000fe200078e00ff */
[----:B------:R-:W-:Y:S01]  /*1860*/  ISETP.GT.AND P0, PT, R3, RZ, PT ;  /* 0x000000ff0300720c */ /* 0x000fe20003f04270 */
[----:B------:R-:W-:Y:S01]  /*1870*/  IMAD.WIDE.U32 R12, R14, R6, R4 ;  /* 0x000000060e0c7225 */ /* 0x000fe200078e0004 */
[----:B------:R-:W-:-:S02]  /*1880*/  SHF.L.U64.HI R11, R6, 0x3, R7 ;  /* 0x00000003060b7819 */ /* 0x000fc40000010207 */
[----:B------:R-:W-:Y:S01]  /*1890*/  ISETP.GT.AND P3, PT, R10, RZ, P0 ;  /* 0x000000ff0a00720c */ /* 0x000fe20000764270 */
[----:B------:R-:W-:-:S04]  /*18a0*/  IMAD R19, R14, R7, R8 ;  /* 0x000000070e137224 */ /* 0x000fc800078e0208 */
[----:B------:R-:W-:Y:S01]  /*18b0*/  IMAD.IADD R19, R13, 0x1, R19 ;  /* 0x000000010d137824 */ /* 0x000fe200078e0213 */
[----:B------:R-:W-:Y:S07]  /*18c0*/  @!P1 BRA `(.L_x_28) ;  /* 0x0000002800cc9947 */ /* 0x000fee0003800000 */
[----:B------:R-:W-:Y:S01]  /*18d0*/  ULDC.64 UR6, c[0x0][0x5b0] ;  /* 0x00016c0000067ab9 */ /* 0x000fe20000000a00 */
[----:B------:R-:W-:Y:S01]  /*18e0*/  ULDC.64 UR8, c[0x0][0x5a8] ;  /* 0x00016a0000087ab9 */ /* 0x000fe20000000a00 */
[----:B------:R-:W-:Y:S01]  /*18f0*/  IMAD R13, R15, UR6, RZ ;  /* 0x000000060f0d7c24 */ /* 0x000fe2000f8e02ff */
[----:B------:R-:W-:Y:S01]  /*1900*/  ULDC.64 UR4, c[0x0][0x5c8] ;  /* 0x0001720000047ab9 */ /* 0x000fe20000000a00 */
[----:B------:R-:W-:-:S04]  /*1910*/  IMAD.WIDE.U32 R8, R14, UR6, R4 ;  /* 0x000000060e087c25 */ /* 0x000fc8000f8e0004 */
[----:B------:R-:W-:Y:S01]  /*1920*/  IMAD R13, R14, UR7, R13 ;  /* 0x000000070e0d7c24 */ /* 0x000fe2000f8e020d */
[----:B------:R-:W-:-:S03]  /*1930*/  LEA R6, P1, R8, UR8, 0x2 ;  /* 0x0000000808067c11 */ /* 0x000fc6000f8210ff */
[----:B------:R-:W-:-:S05]  /*1940*/  IMAD.IADD R7, R9, 0x1, R13 ;  /* 0x0000000109077824 */ /* 0x000fca00078e020d */
[----:B------:R-:W-:-:S05]  /*1950*/  LEA.HI.X R7, R8, UR9, R7, 0x2, P1 ;  /* 0x0000000908077c11 */ /* 0x000fca00088f1407 */
[----:B------:R-:W3:Y:S01]  /*1960*/  @P3 LDG.E.LTC128B R17, desc[UR12][R6.64] ;  /* 0x0000000c06113981 */ /* 0x000ee2000c1e1920 */
[----:B------:R-:W-:Y:S01]  /*1970*/  LEA R8, P4, R12, UR4, 0x2 ;  /* 0x000000040c087c11 */ /* 0x000fe2000f8810ff */
[----:B------:R-:W-:Y:S01]  /*1980*/  BSSY B0, `(.L_x_29) ;  /* 0x000000b000007945 */ /* 0x000fe20003800000 */
[----:B------:R-:W-:-:S04]  /*1990*/  ISETP.GT.AND P1, PT, R3, 0x1, PT ;  /* 0x000000010300780c */ /* 0x000fc80003f24270 */
[----:B------:R-:W-:Y:S02]  /*19a0*/  ISETP.GT.AND P2, PT, R10, RZ, P1 ;  /* 0x000000ff0a00720c */ /* 0x000fe40000f44270 */
[----:B---3--:R-:W-:-:S05]  /*19b0*/  LOP3.LUT R9, R17, 0xffffe000, RZ, 0xc0, !PT ;  /* 0xffffe00011097812 */ /* 0x008fca00078ec0ff */
[----:B------:R-:W-:-:S04]  /*19c0*/  FMUL R9, R9, R2 ;  /* 0x0000000209097220 */ /* 0x000fc80000400000 */
[----:B--2---:R-:W-:Y:S01]  /*19d0*/  FFMA R21, R24, R0, R9 ;  /* 0x0000000018157223 */ /* 0x004fe20000000009 */
[----:B------:R-:W-:-:S04]  /*19e0*/  LEA.HI.X R9, R12, UR5, R19, 0x2, P4 ;  /* 0x000000050c097c11 */ /* 0x000fc8000a0f1413 */
[----:B------:R-:W-:-:S05]  /*19f0*/  F2FP.TF32.F32.PACK_B R21, R21 ;  /* 0x00000015ff15723e */ /* 0x000fca00024050ff */
[----:B------:R0:W-:Y:S01]  /*1a00*/  @P3 STG.E desc[UR12][R8.64], R21 ;  /* 0x0000001508003986 */ /* 0x0001e2000c10190c */
[----:B------:R-:W-:Y:S05]  /*1a10*/  @!P2 BRA `(.L_x_30) ;  /* 0x000000000004a947 */ /* 0x000fea0003800000 */
[----:B------:R1:W5:Y:S02]  /*1a20*/  LDG.E.LTC128B R17, desc[UR12][R6.64+0x4] ;  /* 0x0000040c06117981 */ /* 0x000364000c1e1920 */
.L_x_30:
[----:B------:R-:W-:Y:S05]  /*1a30*/  BSYNC B0 ;  /* 0x0000000000007941 */ /* 0x000fea0003800000 */
.L_x_29:
[----:B------:R-:W-:Y:S01]  /*1a40*/  USHF.L.U32 UR5, UR6, 0x3, URZ ;  /* 0x0000000306057899 */ /* 0x000fe2000800063f */
[----:B0----5:R-:W-:Y:S01]  /*1a50*/  LOP3.LUT R21, R17, 0xffffe000, RZ, 0xc0, !PT ;  /* 0xffffe00011157812 */ /* 0x021fe200078ec0ff */
[----:B------:R-:W-:Y:S01]  /*1a60*/  USHF.L.U64.HI UR4, UR6, 0x3, UR7 ;  /* 0x0000000306047899 */ /* 0x000fe20008010207 */
[----:B------:R-:W-:-:S03]  /*1a70*/  ISETP.GT.AND P0, PT, R10, 0x8, P0 ;  /* 0x000000080a00780c */ /* 0x000fc60000704270 */
[----:B------:R-:W-:Y:S02]  /*1a80*/  IMAD.U32 R18, RZ, RZ, UR5 ;  /* 0x00000005ff127e24 */ /* 0x000fe4000f8e00ff */
[----:B------:R-:W-:Y:S01]  /*1a90*/  FMUL R12, R21, R2 ;  /* 0x00000002150c7220 */ /* 0x000fe20000400000 */
[----:B------:R-:W-:-:S03]  /*1aa0*/  IMAD.U32 R19, RZ, RZ, UR4 ;  /* 0x00000004ff137e24 */ /* 0x000fc6000f8e00ff */
[----:B------:R-:W-:Y:S01]  /*1ab0*/  FFMA R25, R25, R0, R12 ;  /* 0x0000000019197223 */ /* 0x000fe2000000000c */
[----:B------:R-:W-:-:S04]  /*1ac0*/  IMAD.WIDE.U32 R14, R14, UR6, R18 ;  /* 0x000000060e0e7c25 */ /* 0x000fc8000f8e0012 */
[----:B------:R-:W-:Y:S02]  /*1ad0*/  F2FP.TF32.F32.PACK_B R25, R25 ;  /* 0x00000019ff19723e */ /* 0x000fe400024050ff */
[----:B------:R-:W-:-:S03]  /*1ae0*/  IADD3 R14, P3, R4, R14, RZ ;  /* 0x0000000e040e7210 */ /* 0x000fc60007f7e0ff */
[----:B------:R0:W-:Y:S01]  /*1af0*/  @P2 STG.E desc[UR12][R8.64+0x4], R25 ;  /* 0x0000041908002986 */ /* 0x0001e2000c10190c */
[----:B------:R-:W-:Y:S02]  /*1b00*/  IADD3.X R5, R5, R13, R15, P3, !PT ;  /* 0x0000000d05057210 */ /* 0x000fe40001ffe40f */
[----:B------:R-:W-:-:S04]  /*1b10*/  LEA R4, P3, R14, UR8, 0x2 ;  /* 0x000000080e047c11 */ /* 0x000fc8000f8610ff */
[----:B------:R-:W-:-:S05]  /*1b20*/  LEA.HI.X R5, R14, UR9, R5, 0x2, P3 ;  /* 0x000000090e057c11 */ /* 0x000fca00098f1405 */
[----:B------:R-:W2:Y:S01]  /*1b30*/  @P0 LDG.E.LTC128B R17, desc[UR12][R4.64] ;  /* 0x0000000c04110981 */ /* 0x000ea2000c1e1920 */
[C---:B------:R-:W-:Y:S01]  /*1b40*/  SHF.L.U64.HI R11, R16.reuse, 0x2, R11 ;  /* 0x00000002100b7819 */ /* 0x040fe2000001020b */
[----:B------:R-:W-:Y:S01]  /*1b50*/  BSSY B0, `(.L_x_31) ;  /* 0x000000b000007945 */ /* 0x000fe20003800000 */
[----:B------:R-:W-:Y:S02]  /*1b60*/  LEA R12, P2, R16, R8, 0x2 ;  /* 0x00000008100c7211 */ /* 0x000fe400078410ff */
[----:B------:R-:W-:Y:S02]  /*1b70*/  ISETP.GT.AND P1, PT, R10, 0x8, P1 ;  /* 0x000000080a00780c */ /* 0x000fe40000f24270 */
[----:B--2---:R-:W-:-:S05]  /*1b80*/  LOP3.LUT R13, R17, 0xffffe000, RZ, 0xc0, !PT ;  /* 0xffffe000110d7812 */ /* 0x004fca00078ec0ff */
[----:B------:R-:W-:-:S04]  /*1b90*/  FMUL R13, R13, R2 ;  /* 0x000000020d0d7220 */ /* 0x000fc80000400000 */
[----:B------:R-:W-:Y:S01]  /*1ba0*/  FFMA R15, R26, R0, R13 ;  /* 0x000000001a0f7223 */ /* 0x000fe2000000000d */
[----:B------:R-:W-:-:S04]  /*1bb0*/  IMAD.X R13, R11, 0x1, R9, P2 ;  /* 0x000000010b0d7824 */ /* 0x000fc800010e0609 */
[----:B------:R-:W-:-:S05]  /*1bc0*/  F2FP.TF32.F32.PACK_B R15, R15 ;  /* 0x0000000fff0f723e */ /* 0x000fca00024050ff */
[----:B------:R0:W-:Y:S01]  /*1bd0*/  @P0 STG.E desc[UR12][R12.64], R15 ;  /* 0x0000000f0c000986 */ /* 0x0001e2000c10190c */
[----:B------:R-:W-:Y:S05]  /*1be0*/  @!P1 BRA `(.L_x_32) ;  /* 0x0000000000049947 */ /* 0x000fea0003800000 */
[----:B------:R2:W5:Y:S02]  /*1bf0*/  LDG.E.LTC128B R17, desc[UR12][R4.64+0x4] ;  /* 0x0000040c04117981 */ /* 0x000564000c1e1920 */
.L_x_32:
[----:B------:R-:W-:Y:S05]  /*1c00*/  BSYNC B0 ;  /* 0x0000000000007941 */ /* 0x000fea0003800000 */
.L_x_31:
[----:B-----5:R-:W-:Y:S01]  /*1c10*/  LOP3.LUT R11, R17, 0xffffe000, RZ, 0xc0, !PT ;  /* 0xffffe000110b7812 */ /* 0x020fe200078ec0ff */
[----:B------:R-:W-:Y:S01]  /*1c20*/  BSSY B0, `(.L_x_33) ;  /* 0x0000009000007945 */ /* 0x000fe20003800000 */
[----:B------:R-:W-:-:S03]  /*1c30*/  ISETP.GT.AND P0, PT, R3, 0x8, PT ;  /* 0x000000080300780c */ /* 0x000fc60003f04270 */
[----:B------:R-:W-:Y:S01]  /*1c40*/  FMUL R14, R11, R2 ;  /* 0x000000020b0e7220 */ /* 0x000fe20000400000 */
[----:B------:R-:W-:-:S03]  /*1c50*/  ISETP.GT.AND P2, PT, R10, RZ, P0 ;  /* 0x000000ff0a00720c */ /* 0x000fc60000744270 */
[----:B------:R-:W-:-:S05]  /*1c60*/  FFMA R27, R27, R0, R14 ;  /* 0x000000001b1b7223 */ /* 0x000fca000000000e */
[----:B------:R-:W-:-:S05]  /*1c70*/  F2FP.TF32.F32.PACK_B R27, R27 ;  /* 0x0000001bff1b723e */ /* 0x000fca00024050ff */
[----:B------:R3:W-:Y:S01]  /*1c80*/  @P1 STG.E desc[UR12][R12.64+0x4], R27 ;  /* 0x0000041b0c001986 */ /* 0x0007e2000c10190c */
[----:B------:R-:W-:Y:S05]  /*1c90*/  @!P2 BRA `(.L_x_34) ;  /* 0x000000000004a947 */ /* 0x000fea0003800000 */
[----:B------:R4:W5:Y:S02]  /*1ca0*/  LDG.E.LTC128B R17, desc[UR12][R6.64+0x20] ;  /* 0x0000200c06117981 */ /* 0x000964000c1e1920 */
.L_x_34:
[----:B------:R-:W-:Y:S05]  /*1cb0*/  BSYNC B0 ;  /* 0x0000000000007941 */ /* 0x000fea0003800000 */
.L_x_33:
        /* <DEDUP_REMOVED lines=10> */
.L_x_36:
[----:B------:R-:W-:Y:S05]  /*1d60*/  BSYNC B0 ;  /* 0x0000000000007941 */ /* 0x000fea0003800000 */
.L_x_35:
[----:B0----5:R-:W-:Y:S01]  /*1d70*/  LOP3.LUT R11, R17, 0xffffe000, RZ, 0xc0, !PT ;  /* 0xffffe000110b7812 */ /* 0x021fe200078ec0ff */
[----:B------:R-:W-:Y:S01]  /*1d80*/  BSSY B0, `(.L_x_37) ;  /* 0x0000008000007945 */ /* 0x000fe20003800000 */
[----:B------:R-:W-:-:S03]  /*1d90*/  ISETP.GT.AND P0, PT, R10, 0x8, P0 ;  /* 0x000000080a00780c */ /* 0x000fc60000704270 */
[----:B------:R-:W-:-:S04]  /*1da0*/  FMUL R14, R11, R2 ;  /* 0x000000020b0e7220 */ /* 0x000fc80000400000 */
[----:B------:R-:W-:-:S05]  /*1db0*/  FFMA R29, R29, R0, R14 ;  /* 0x000000001d1d7223 */ /* 0x000fca000000000e */
[----:B------:R-:W-:-:S05]  /*1dc0*/  F2FP.TF32.F32.PACK_B R29, R29 ;  /* 0x0000001dff1d723e */ /* 0x000fca00024050ff */
[----:B------:R0:W-:Y:S01]  /*1dd0*/  @P3 STG.E desc[UR12][R8.64+0x24], R29 ;  /* 0x0000241d08003986 */ /* 0x0001e2000c10190c */
[----:B------:R-:W-:Y:S05]  /*1de0*/  @!P0 BRA `(.L_x_38) ;  /* 0x0000000000048947 */ /* 0x000fea0003800000 */
[----:B------:R0:W5:Y:S02]  /*1df0*/  LDG.E.LTC128B R17, desc[UR12][R4.64+0x20] ;  /* 0x0000200c04117981 */ /* 0x000164000c1e1920 */
.L_x_38:
[----:B------:R-:W-:Y:S05]  /*1e00*/  BSYNC B0 ;  /* 0x0000000000007941 */ /* 0x000fea0003800000 */
.L_x_37:
[----:B-----5:R-:W-:Y:S01]  /*1e10*/  LOP3.LUT R11, R17, 0xffffe000, RZ, 0xc0, !PT ;  /* 0xffffe000110b7812 */ /* 0x020fe200078ec0ff */
        /* <DEDUP_REMOVED lines=8> */
.L_x_40:
[----:B------:R-:W-:Y:S05]  /*1ea0*/  BSYNC B0 ;  /* 0x0000000000007941 */ /* 0x000fea0003800000 */
.L_x_39:
[----:B0----5:R-:W-:Y:S01]  /*1eb0*/  LOP3.LUT R11, R17, 0xffffe000, RZ, 0xc0, !PT ;  /* 0xffffe000110b7812 */ /* 0x021fe200078ec0ff */
        /* <DEDUP_REMOVED lines=9> */
.L_x_42:
[----:B------:R-:W-:Y:S05]  /*1f50*/  BSYNC B0 ;  /* 0x0000000000007941 */ /* 0x000fea0003800000 */
.L_x_41:
        /* <DEDUP_REMOVED lines=10> */
.L_x_44:
[----:B------:R-:W-:Y:S05]  /*2000*/  BSYNC B0 ;  /* 0x0000000000007941 */ /* 0x000fea0003800000 */
.L_x_43:
        /* <DEDUP_REMOVED lines=9> */
.L_x_46:
[----:B------:R-:W-:Y:S05]  /*20a0*/  BSYNC B0 ;  /* 0x0000000000007941 */ /* 0x000fea0003800000 */
.L_x_45:
        /* <DEDUP_REMOVED lines=9> */
.L_x_48:
[----:B------:R-:W-:Y:S05]  /*2140*/  BSYNC B0 ;  /* 0x0000000000007941 */ /* 0x000fea0003800000 */
.L_x_47:
        /* <DEDUP_REMOVED lines=10> */
.L_x_50:
[----:B------:R-:W-:Y:S05]  /*21f0*/  BSYNC B0 ;  /* 0x0000000000007941 */ /* 0x000fea0003800000 */
.L_x_49:
        /* <DEDUP_REMOVED lines=10> */
.L_x_52:
[----:B------:R-:W-:Y:S05]  /*22a0*/  BSYNC B0 ;  /* 0x0000000000007941 */ /* 0x000fea0003800000 */
.L_x_51:
        /* <DEDUP_REMOVED lines=9> */
.L_x_54:
[----:B------:R-:W-:Y:S05]  /*2340*/  BSYNC B0 ;  /* 0x0000000000007941 */ /* 0x000fea0003800000 */
.L_x_53:
        /* <DEDUP_REMOVED lines=9> */
.L_x_56:
[----:B------:R-:W-:Y:S05]  /*23e0*/  BSYNC B0 ;  /* 0x0000000000007941 */ /* 0x000fea0003800000 */
.L_x_55:
        /* <DEDUP_REMOVED lines=10> */
.L_x_58:
[----:B------:R-:W-:Y:S05]  /*2490*/  BSYNC B0 ;  /* 0x0000000000007941 */ /* 0x000fea0003800000 */
.L_x_57:
        /* <DEDUP_REMOVED lines=10> */
.L_x_60:
[----:B------:R-:W-:Y:S05]  /*2540*/  BSYNC B0 ;  /* 0x0000000000007941 */ /* 0x000fea0003800000 */
.L_x_59:
        /* <DEDUP_REMOVED lines=9> */
.L_x_62:
[----:B------:R-:W-:Y:S05]  /*25e0*/  BSYNC B0 ;  /* 0x0000000000007941 */ /* 0x000fea0003800000 */
.L_x_61:
        /* <DEDUP_REMOVED lines=9> */
.L_x_64:
[----:B------:R-:W-:Y:S05]  /*2680*/  BSYNC B0 ;  /* 0x0000000000007941 */ /* 0x000fea0003800000 */
.L_x_63:
        /* <DEDUP_REMOVED lines=10> */
.L_x_66:
[----:B------:R-:W-:Y:S05]  /*2730*/  BSYNC B0 ;  /* 0x0000000000007941 */ /* 0x000fea0003800000 */
.L_x_65:
        /* <DEDUP_REMOVED lines=10> */
.L_x_68:
[----:B------:R-:W-:Y:S05]  /*27e0*/  BSYNC B0 ;  /* 0x0000000000007941 */ /* 0x000fea0003800000 */
.L_x_67:
        /* <DEDUP_REMOVED lines=9> */
.L_x_70:
[----:B------:R-:W-:Y:S05]  /*2880*/  BSYNC B0 ;  /* 0x0000000000007941 */ /* 0x000fea0003800000 */
.L_x_69:
        /* <DEDUP_REMOVED lines=9> */
.L_x_72:
[----:B------:R-:W-:Y:S05]  /*2920*/  BSYNC B0 ;  /* 0x0000000000007941 */ /* 0x000fea0003800000 */
.L_x_71:
        /* <DEDUP_REMOVED lines=10> */
.L_x_74:
[----:B------:R-:W-:Y:S05]  /*29d0*/  BSYNC B0 ;  /* 0x0000000000007941 */ /* 0x000fea0003800000 */
.L_x_73:
        /* <DEDUP_REMOVED lines=10> */
.L_x_76:
[----:B------:R-:W-:Y:S05]  /*2a80*/  BSYNC B0 ;  /* 0x0000000000007941 */ /* 0x000fea0003800000 */
.L_x_75:
        /* <DEDUP_REMOVED lines=9> */
.L_x_78:
[----:B------:R-:W-:Y:S05]  /*2b20*/  BSYNC B0 ;  /* 0x0000000000007941 */ /* 0x000fea0003800000 */
.L_x_77:
        /* <DEDUP_REMOVED lines=9> */
.L_x_80:
[----:B------:R-:W-:Y:S05]  /*2bc0*/  BSYNC B0 ;  /* 0x0000000000007941 */ /* 0x000fea0003800000 */
.L_x_79:
        /* <DEDUP_REMOVED lines=10> */
.L_x_82:
[----:B------:R-:W-:Y:S05]  /*2c70*/  BSYNC B0 ;  /* 0x0000000000007941 */ /* 0x000fea0003800000 */
.L_x_81:
        /* <DEDUP_REMOVED lines=10> */
.L_x_84:
[----:B------:R-:W-:Y:S05]  /*2d20*/  BSYNC B0 ;  /* 0x0000000000007941 */ /* 0x000fea0003800000 */
.L_x_83:
        /* <DEDUP_REMOVED lines=9> */
.L_x_86:
[----:B------:R-:W-:Y:S05]  /*2dc0*/  BSYNC B0 ;  /* 0x0000000000007941 */ /* 0x000fea0003800000 */
.L_x_85:
        /* <DEDUP_REMOVED lines=9> */
.L_x_88:
[----:B------:R-:W-:Y:S05]  /*2e60*/  BSYNC B0 ;  /* 0x0000000000007941 */ /* 0x000fea0003800000 */
.L_x_87:
        /* <DEDUP_REMOVED lines=10> */
.L_x_90:
[----:B------:R-:W-:Y:S05]  /*2f10*/  BSYNC B0 ;  /* 0x0000000000007941 */ /* 0x000fea0003800000 */
.L_x_89:
        /* <DEDUP_REMOVED lines=10> */
.L_x_92:
[----:B------:R-:W-:Y:S05]  /*2fc0*/  BSYNC B0 ;  /* 0x0000000000007941 */ /* 0x000fea0003800000 */
.L_x_91:
        /* <DEDUP_REMOVED lines=9> */
.L_x_94:
[----:B------:R-:W-:Y:S05]  /*3060*/  BSYNC B0 ;  /* 0x0000000000007941 */ /* 0x000fea0003800000 */
.L_x_93:
        /* <DEDUP_REMOVED lines=9> */
.L_x_96:
[----:B------:R-:W-:Y:S05]  /*3100*/  BSYNC B0 ;  /* 0x0000000000007941 */ /* 0x000fea0003800000 */
.L_x_95:
        /* <DEDUP_REMOVED lines=10> */
.L_x_98:
[----:B------:R-:W-:Y:S05]  /*31b0*/  BSYNC B0 ;  /* 0x0000000000007941 */ /* 0x000fea0003800000 */
.L_x_97:
        /* <DEDUP_REMOVED lines=10> */
.L_x_100:
[----:B------:R-:W-:Y:S05]  /*3260*/  BSYNC B0 ;  /* 0x0000000000007941 */ /* 0x000fea0003800000 */
.L_x_99:
        /* <DEDUP_REMOVED lines=9> */
.L_x_102:
[----:B------:R-:W-:Y:S05]  /*3300*/  BSYNC B0 ;  /* 0x0000000000007941 */ /* 0x000fea0003800000 */
.L_x_101:
        /* <DEDUP_REMOVED lines=9> */
.L_x_104:
[----:B------:R-:W-:Y:S05]  /*33a0*/  BSYNC B0 ;  /* 0x0000000000007941 */ /* 0x000fea0003800000 */
.L_x_103:
        /* <DEDUP_REMOVED lines=10> */
.L_x_106:
[----:B------:R-:W-:Y:S05]  /*3450*/  BSYNC B0 ;  /* 0x0000000000007941 */ /* 0x000fea0003800000 */
.L_x_105:
        /* <DEDUP_REMOVED lines=10> */
.L_x_108:
[----:B------:R-:W-:Y:S05]  /*3500*/  BSYNC B0 ;  /* 0x0000000000007941 */ /* 0x000fea0003800000 */
.L_x_107:
        /* <DEDUP_REMOVED lines=9> */
.L_x_110:
[----:B------:R-:W-:Y:S05]  /*35a0*/  BSYNC B0 ;  /* 0x0000000000007941 */ /* 0x000fea0003800000 */
.L_x_109:
        /* <DEDUP_REMOVED lines=9> */
.L_x_112:
[----:B------:R-:W-:Y:S05]  /*3640*/  BSYNC B0 ;  /* 0x0000000000007941 */ /* 0x000fea0003800000 */
.L_x_111:
        /* <DEDUP_REMOVED lines=10> */
.L_x_114:
[----:B------:R-:W-:Y:S05]  /*36f0*/  BSYNC B0 ;  /* 0x0000000000007941 */ /* 0x000fea0003800000 */
.L_x_113:
        /* <DEDUP_REMOVED lines=10> */
.L_x_116:
[----:B------:R-:W-:Y:S05]  /*37a0*/  BSYNC B0 ;  /* 0x0000000000007941 */ /* 0x000fea0003800000 */
.L_x_115:
        /* <DEDUP_REMOVED lines=9> */
.L_x_118:
[----:B------:R-:W-:Y:S05]  /*3840*/  BSYNC B0 ;  /* 0x0000000000007941 */ /* 0x000fea0003800000 */
.L_x_117:
        /* <DEDUP_REMOVED lines=9> */
.L_x_120:
[----:B------:R-:W-:Y:S05]  /*38e0*/  BSYNC B0 ;  /* 0x0000000000007941 */ /* 0x000fea0003800000 */
.L_x_119:
        /* <DEDUP_REMOVED lines=10> */
.L_x_122:
[----:B------:R-:W-:Y:S05]  /*3990*/  BSYNC B0 ;  /* 0x0000000000007941 */ /* 0x000fea0003800000 */
.L_x_121:
        /* <DEDUP_REMOVED lines=10> */
.L_x_124:
[----:B------:R-:W-:Y:S05]  /*3a40*/  BSYNC B0 ;  /* 0x0000000000007941 */ /* 0x000fea0003800000 */
.L_x_123:
        /* <DEDUP_REMOVED lines=9> */
.L_x_126:
[----:B------:R-:W-:Y:S05]  /*3ae0*/  BSYNC B0 ;  /* 0x0000000000007941 */ /* 0x000fea0003800000 */
.L_x_125:
        /* <DEDUP_REMOVED lines=9> */
.L_x_128:
[----:B------:R-:W-:Y:S05]  /*3b80*/  BSYNC B0 ;  /* 0x0000000000007941 */ /* 0x000fea0003800000 */
.L_x_127:
        /* <DEDUP_REMOVED lines=10> */
.L_x_130:
[----:B------:R-:W-:Y:S05]  /*3c30*/  BSYNC B0 ;  /* 0x0000000000007941 */ /* 0x000fea0003800000 */
.L_x_129:
        /* <DEDUP_REMOVED lines=10> */
.L_x_132:
[----:B------:R-:W-:Y:S05]  /*3ce0*/  BSYNC B0 ;  /* 0x0000000000007941 */ /* 0x000fea0003800000 */
.L_x_131:
        /* <DEDUP_REMOVED lines=9> */
.L_x_134:
[----:B------:R-:W-:Y:S05]  /*3d80*/  BSYNC B0 ;  /* 0x0000000000007941 */ /* 0x000fea0003800000 */
.L_x_133:
        /* <DEDUP_REMOVED lines=9> */
.L_x_136:
[----:B------:R-:W-:Y:S05]  /*3e20*/  BSYNC B0 ;  /* 0x0000000000007941 */ /* 0x000fea0003800000 */
.L_x_135:
        /* <DEDUP_REMOVED lines=10> */
.L_x_138:
[----:B------:R-:W-:Y:S05]  /*3ed0*/  BSYNC B0 ;  /* 0x0000000000007941 */ /* 0x000fea0003800000 */
.L_x_137:
        /* <DEDUP_REMOVED lines=10> */
.L_x_140:
[----:B------:R-:W-:Y:S05]  /*3f80*/  BSYNC B0 ;  /* 0x0000000000007941 */ /* 0x000fea0003800000 */
.L_x_139:
        /* <DEDUP_REMOVED lines=9> */
.L_x_142:
[----:B------:R-:W-:Y:S05]  /*4020*/  BSYNC B0 ;  /* 0x0000000000007941 */ /* 0x000fea0003800000 */
.L_x_141:
        /* <DEDUP_REMOVED lines=9> */
.L_x_144:
[----:B------:R-:W-:Y:S05]  /*40c0*/  BSYNC B0 ;  /* 0x0000000000007941 */ /* 0x000fea0003800000 */
.L_x_143:
        /* <DEDUP_REMOVED lines=10> */
.L_x_146:
[----:B------:R-:W-:Y:S05]  /*4170*/  BSYNC B0 ;  /* 0x0000000000007941 */ /* 0x000fea0003800000 */
.L_x_145:
        /* <DEDUP_REMOVED lines=10> */
.L_x_148:
[----:B------:R-:W-:Y:S05]  /*4220*/  BSYNC B0 ;  /* 0x0000000000007941 */ /* 0x000fea0003800000 */
.L_x_147:
[----:B-----5:R-:W-:Y:S01]  /*4230*/  LOP3.LUT R3, R17, 0xffffe000, RZ, 0xc0, !PT ;  /* 0xffffe00011037812 */ /* 0x020fe200078ec0ff */
[----:B------:R-:W-:Y:S01]  /*4240*/  BSSY B0, `(.L_x_149) ;  /* 0x0000008000007945 */ /* 0x000fe20003800000 */
[----:B------:R-:W-:-:S03]  /*4250*/  ISETP.GT.AND P0, PT, R10, 0x8, P0 ;  /* 0x000000080a00780c */ /* 0x000fc60000704270 */
[----:B01--4-:R-:W-:-:S04]  /*4260*/  FMUL R6, R3, R2 ;  /* 0x0000000203067220 */ /* 0x013fc80000400000 */
[----:B------:R-:W-:-:S05]  /*4270*/  FFMA R85, R85, R0, R6 ;  /* 0x0000000055557223 */ /* 0x000fca0000000006 */
[----:B------:R-:W-:-:S05]  /*4280*/  F2FP.TF32.F32.PACK_B R85, R85 ;  /* 0x00000055ff55723e */ /* 0x000fca00024050ff */
[----:B------:R0:W-:Y:S01]  /*4290*/  @P3 STG.E desc[UR12][R8.64+0x1e4], R85 ;  /* 0x0001e45508003986 */ /* 0x0001e2000c10190c */
[----:B------:R-:W-:Y:S05]  /*42a0*/  @!P0 BRA `(.L_x_150) ;  /* 0x0000000000048947 */ /* 0x000fea0003800000 */
[----:B------:R1:W5:Y:S02]  /*42b0*/  LDG.E.LTC128B R17, desc[UR12][R4.64+0x1e0] ;  /* 0x0001e00c04117981 */ /* 0x000364000c1e1920 */
.L_x_150:
[----:B------:R-:W-:Y:S05]  /*42c0*/  BSYNC B0 ;  /* 0x0000000000007941 */ /* 0x000fea0003800000 */
.L_x_149:
[----:B-----5:R-:W-:Y:S01]  /*42d0*/  LOP3.LUT R3, R17, 0xffffe000, RZ, 0xc0, !PT ;  /* 0xffffe00011037812 */ /* 0x020fe200078ec0ff */
[----:B------:R-:W-:Y:S01]  /*42e0*/  @P0 IMAD.MOV.U32 R6, RZ, RZ, R12 ;  /* 0x000000ffff060224 */ /* 0x000fe200078e000c */
[----:B------:R-:W-:Y:S01]  /*42f0*/  ISETP.GT.AND P1, PT, R10, 0x8, P1 ;  /* 0x000000080a00780c */ /* 0x000fe20000f24270 */
[----:B------:R-:W-:Y:S01]  /*4300*/  @P0 IMAD.MOV.U32 R7, RZ, RZ, R13 ;  /* 0x000000ffff070224 */ /* 0x000fe200078e000d */
[----:B------:R-:W-:Y:S01]  /*4310*/  BSSY B0, `(.L_x_151) ;  /* 0x0000007000007945 */ /* 0x000fe20003800000 */
[----:B------:R-:W-:-:S04]  /*4320*/  FMUL R3, R3, R2 ;  /* 0x0000000203037220 */ /* 0x000fc80000400000 */
[----:B------:R-:W-:-:S05]  /*4330*/  FFMA R3, R86, R0, R3 ;  /* 0x0000000056037223 */ /* 0x000fca0000000003 */
[----:B------:R-:W-:-:S05]  /*4340*/  F2FP.TF32.F32.PACK_B R3, R3 ;  /* 0x00000003ff03723e */ /* 0x000fca00024050ff */
[----:B------:R4:W-:Y:S01]  /*4350*/  @P0 STG.E desc[UR12][R6.64+0x1e0], R3 ;  /* 0x0001e00306000986 */ /* 0x0009e2000c10190c */
[----:B------:R-:W-:Y:S05]  /*4360*/  @!P1 BRA `(.L_x_152) ;  /* 0x0000000000049947 */ /* 0x000fea0003800000 */
[----:B------:R0:W5:Y:S02]  /*4370*/  LDG.E.LTC128B R17, desc[UR12][R4.64+0x1e4] ;  /* 0x0001e40c04117981 */ /* 0x000164000c1e1920 */
.L_x_152:
[----:B------:R-:W-:Y:S05]  /*4380*/  BSYNC B0 ;  /* 0x0000000000007941 */ /* 0x000fea0003800000 */
.L_x_151:
[----:B-----5:R-:W-:-:S05]  /*4390*/  LOP3.LUT R17, R17, 0xffffe000, RZ, 0xc0, !PT ;  /* 0xffffe00011117812 */ /* 0x020fca00078ec0ff */
[----:B------:R-:W-:-:S04]  /*43a0*/  FMUL R2, R17, R2 ;  /* 0x0000000211027220 */ /* 0x000fc80000400000 */
[----:B------:R-:W-:Y:S01]  /*43b0*/  FFMA R2, R87, R0, R2 ;  /* 0x0000000057027223 */ /* 0x000fe20000000002 */
[----:B------:R-:W-:Y:S06]  /*43c0*/  @!P1 EXIT ;  /* 0x000000000000994d */ /* 0x000fec0003800000 */
[----:B----4-:R-:W-:-:S05]  /*43d0*/  F2FP.TF32.F32.PACK_B R3, R2 ;  /* 0x00000002ff03723e */ /* 0x010fca00024050ff */
[----:B------:R-:W-:Y:S01]  /*43e0*/  STG.E desc[UR12][R12.64+0x1e4], R3 ;  /* 0x0001e4030c007986 */ /* 0x000fe2000c10190c */
[----:B------:R-:W-:Y:S05]  /*43f0*/  EXIT ;  /* 0x000000000000794d */ /* 0x000fea0003800000 */
.L_x_28:
[----:B------:R-:W-:Y:S01]  /*4400*/  ULDC.64 UR4, c[0x0][0x5c8] ;  /* 0x0001720000047ab9 */ /* 0x000fe20000000a00 */
[-C--:B--2---:R-:W-:Y:S01]  /*4410*/  FMUL R9, R24, R0.reuse ;  /* 0x0000000018097220 */ /* 0x084fe20000400000 */
[----:B------:R-:W-:Y:S01]  /*4420*/  LEA R4, P1, R12, UR4, 0x2 ;  /* 0x000000040c047c11 */ /* 0x000fe2000f8210ff */
[-C--:B------:R-:W-:Y:S01]  /*4430*/  FMUL R25, R25, R0.reuse ;  /* 0x0000000019197220 */ /* 0x080fe20000400000 */
[----:B------:R-:W-:Y:S01]  /*4440*/  ISETP.GT.AND P2, PT, R3, 0x1, PT ;  /* 0x000000010300780c */ /* 0x000fe20003f44270 */
[-C--:B------:R-:W-:Y:S01]  /*4450*/  FMUL R13, R26, R0.reuse ;  /* 0x000000001a0d7220 */ /* 0x080fe20000400000 */
[----:B------:R-:W-:Y:S01]  /*4460*/  F2FP.TF32.F32.PACK_B R9, R9 ;  /* 0x00000009ff09723e */ /* 0x000fe200024050ff */
[-C--:B------:R-:W-:Y:S01]  /*4470*/  FMUL R27, R27, R0.reuse ;  /* 0x000000001b1b7220 */ /* 0x080fe20000400000 */
[----:B------:R-:W-:Y:S01]  /*4480*/  LEA.HI.X R5, R12, UR5, R19, 0x2, P1 ;  /* 0x000000050c057c11 */ /* 0x000fe200088f1413 */
[-C--:B------:R-:W-:Y:S01]  /*4490*/  FMUL R29, R29, R0.reuse ;  /* 0x000000001d1d7220 */ /* 0x080fe20000400000 */
[C---:B------:R-:W-:Y:S01]  /*44a0*/  ISETP.GT.AND P4, PT, R10.reuse, RZ, P2 ;  /* 0x000000ff0a00720c */ /* 0x040fe20001784270 */
[-C--:B------:R-:W-:Y:S01]  /*44b0*/  FMUL R31, R31, R0.reuse ;  /* 0x000000001f1f7220 */ /* 0x080fe20000400000 */
[----:B------:R-:W-:Y:S01]  /*44c0*/  ISETP.GT.AND P1, PT, R10, 0x8, P0 ;  /* 0x000000080a00780c */ /* 0x000fe20000724270 */
[----:B------:R0:W-:Y:S01]  /*44d0*/  @P3 STG.E desc[UR12][R4.64], R9 ;  /* 0x0000000904003986 */ /* 0x0001e2000c10190c */
[C---:B------:R-:W-:Y:S01]  /*44e0*/  SHF.L.U64.HI R11, R16.reuse, 0x2, R11 ;  /* 0x00000002100b7819 */ /* 0x040fe2000001020b */
[----:B------:R-:W-:Y:S01]  /*44f0*/  FMUL R33, R33, R0 ;  /* 0x0000000021217220 */ /* 0x000fe20000400000 */
[----:B------:R-:W-:Y:S01]  /*4500*/  LEA R6, P3, R16, R4, 0x2 ;  /* 0x0000000410067211 */ /* 0x000fe200078610ff */
[-C--:B------:R-:W-:Y:S01]  /*4510*/  FMUL R35, R35, R0.reuse ;  /* 0x0000000023237220 */ /* 0x080fe20000400000 */
[----:B------:R-:W-:Y:S01]  /*4520*/  ISETP.GT.AND P2, PT, R10, 0x8, P2 ;  /* 0x000000080a00780c */ /* 0x000fe20001744270 */
[-C--:B------:R-:W-:Y:S01]  /*4530*/  FMUL R37, R37, R0.reuse ;  /* 0x0000000025257220 */ /* 0x080fe20000400000 */
[----:B------:R-:W-:Y:S01]  /*4540*/  F2FP.TF32.F32.PACK_B R25, R25 ;  /* 0x00000019ff19723e */ /* 0x000fe200024050ff */
[----:B------:R-:W-:Y:S01]  /*4550*/  IMAD.X R7, R11, 0x1, R5, P3 ;  /* 0x000000010b077824 */ /* 0x000fe200018e0605 */
[----:B------:R-:W-:Y:S01]  /*4560*/  F2FP.TF32.F32.PACK_B R13, R13 ;  /* 0x0000000dff0d723e */ /* 0x000fe200024050ff */
[-C--:B------:R-:W-:Y:S01]  /*4570*/  FMUL R11, R30, R0.reuse ;  /* 0x000000001e0b7220 */ /* 0x080fe20000400000 */
[C---:B------:R-:W-:Y:S01]  /*4580*/  ISETP.GT.AND P0, PT, R3.reuse, 0x8, PT ;  /* 0x000000080300780c */ /* 0x040fe20003f04270 */
[----:B------:R-:W-:Y:S01]  /*4590*/  @P4 STG.E desc[UR12][R4.64+0x4], R25 ;  /* 0x0000041904004986 */ /* 0x000fe2000c10190c */
[----:B------:R-:W-:Y:S01]  /*45a0*/  ISETP.GT.AND P3, PT, R3, 0x9, PT ;  /* 0x000000090300780c */ /* 0x000fe20003f64270 */
[-C--:B0-----:R-:W-:Y:S01]  /*45b0*/  FMUL R9, R28, R0.reuse ;  /* 0x000000001c097220 */ /* 0x081fe20000400000 */
[C---:B------:R-:W-:Y:S01]  /*45c0*/  ISETP.GT.AND P4, PT, R10.reuse, RZ, P0 ;  /* 0x000000ff0a00720c */ /* 0x040fe20000784270 */
[----:B------:R0:W-:Y:S01]  /*45d0*/  @P1 STG.E desc[UR12][R6.64], R13 ;  /* 0x0000000d06001986 */ /* 0x0001e2000c10190c */
[----:B------:R-:W-:Y:S01]  /*45e0*/  F2FP.TF32.F32.PACK_B R27, R27 ;  /* 0x0000001bff1b723e */ /* 0x000fe200024050ff */
[-C--:B------:R-:W-:Y:S01]  /*45f0*/  FMUL R39, R39, R0.reuse ;  /* 0x0000000027277220 */ /* 0x080fe20000400000 */
[C---:B------:R-:W-:Y:S01]  /*4600*/  ISETP.GT.AND P1, PT, R10.reuse, RZ, P3 ;  /* 0x000000ff0a00720c */ /* 0x040fe20001f24270 */
[-C--:B------:R-:W-:Y:S01]  /*4610*/  FMUL R41, R41, R0.reuse ;  /* 0x0000000029297220 */ /* 0x080fe20000400000 */
[----:B------:R-:W-:Y:S01]  /*4620*/  F2FP.TF32.F32.PACK_B R9, R9 ;  /* 0x00000009ff09723e */ /* 0x000fe200024050ff */
[----:B------:R-:W-:Y:S01]  /*4630*/  @P2 STG.E desc[UR12][R6.64+0x4], R27 ;  /* 0x0000041b06002986 */ /* 0x000fe2000c10190c */
[C---:B------:R-:W-:Y:S01]  /*4640*/  ISETP.GT.AND P2, PT, R10.reuse, 0x8, P0 ;  /* 0x000000080a00780c */ /* 0x040fe20000744270 */
[-C--:B------:R-:W-:Y:S01]  /*4650*/  FMUL R43, R43, R0.reuse ;  /* 0x000000002b2b7220 */ /* 0x080fe20000400000 */
[----:B------:R-:W-:Y:S01]  /*4660*/  ISETP.GT.AND P0, PT, R3, 0x10, PT ;  /* 0x000000100300780c */ /* 0x000fe20003f04270 */
[-C--:B------:R-:W-:Y:S01]  /*4670*/  FMUL R45, R45, R0.reuse ;  /* 0x000000002d2d7220 */ /* 0x080fe20000400000 */
[----:B------:R-:W-:Y:S01]  /*4680*/  F2FP.TF32.F32.PACK_B R29, R29 ;  /* 0x0000001dff1d723e */ /* 0x000fe200024050ff */
[----:B------:R1:W-:Y:S01]  /*4690*/  @P4 STG.E desc[UR12][R4.64+0x20], R9 ;  /* 0x0000200904004986 */ /* 0x0003e2000c10190c */
[----:B------:R-:W-:Y:S01]  /*46a0*/  ISETP.GT.AND P3, PT, R10, 0x8, P3 ;  /* 0x000000080a00780c */ /* 0x000fe20001f64270 */
[-C--:B0-----:R-:W-:Y:S01]  /*46b0*/  FMUL R13, R34, R0.reuse ;  /* 0x00000000220d7220 */ /* 0x081fe20000400000 */
[C---:B------:R-:W-:Y:S01]  /*46c0*/  ISETP.GT.AND P5, PT, R10.reuse, RZ, P0 ;  /* 0x000000ff0a00720c */ /* 0x040fe200007a4270 */
[----:B------:R-:W-:Y:S01]  /*46d0*/  @P1 STG.E desc[UR12][R4.64+0x24], R29 ;  /* 0x0000241d04001986 */ /* 0x000fe2000c10190c */
[----:B------:R-:W-:Y:S01]  /*46e0*/  F2FP.TF32.F32.PACK_B R11, R11 ;  /* 0x0000000bff0b723e */ /* 0x000fe200024050ff */
[-C--:B------:R-:W-:Y:S01]  /*46f0*/  FMUL R47, R47, R0.reuse ;  /* 0x000000002f2f7220 */ /* 0x080fe20000400000 */
[----:B------:R-:W-:Y:S01]  /*4700*/  ISETP.GT.AND P1, PT, R3, 0x11, PT ;  /* 0x000000110300780c */ /* 0x000fe20003f24270 */
[-C--:B------:R-:W-:Y:S01]  /*4710*/  FMUL R49, R49, R0.reuse ;  /* 0x0000000031317220 */ /* 0x080fe20000400000 */
[----:B------:R-:W-:Y:S01]  /*4720*/  F2FP.TF32.F32.PACK_B R31, R31 ;  /* 0x0000001fff1f723e */ /* 0x000fe200024050ff */
[----:B------:R0:W-:Y:S01]  /*4730*/  @P2 STG.E desc[UR12][R6.64+0x20], R11 ;  /* 0x0000200b06002986 */ /* 0x0001e2000c10190c */
[----:B------:R-:W-:Y:S01]  /*4740*/  ISETP.GT.AND P4, PT, R10, RZ, P1 ;  /* 0x000000ff0a00720c */ /* 0x000fe20000f84270 */
[-C--:B-1----:R-:W-:Y:S01]  /*4750*/  FMUL R9, R32, R0.reuse ;  /* 0x0000000020097220 */ /* 0x082fe20000400000 */
[C---:B------:R-:W-:Y:S01]  /*4760*/  ISETP.GT.AND P2, PT, R10.reuse, 0x8, P0 ;  /* 0x000000080a00780c */ /* 0x040fe20000744270 */
[----:B------:R-:W-:Y:S01]  /*4770*/  @P3 STG.E desc[UR12][R6.64+0x24], R31 ;  /* 0x0000241f06003986 */ /* 0x000fe2000c10190c */
[----:B------:R-:W-:Y:S01]  /*4780*/  ISETP.GT.AND P0, PT, R3, 0x18, PT ;  /* 0x000000180300780c */ /* 0x000fe20003f04270 */
[-C--:B------:R-:W-:Y:S01]  /*4790*/  FMUL R51, R51, R0.reuse ;  /* 0x0000000033337220 */ /* 0x080fe20000400000 */
[----:B------:R-:W-:Y:S01]  /*47a0*/  F2FP.TF32.F32.PACK_B R9, R9 ;  /* 0x00000009ff09723e */ /* 0x000fe200024050ff */
[-C--:B------:R-:W-:Y:S01]  /*47b0*/  FMUL R53, R53, R0.reuse ;  /* 0x0000000035357220 */ /* 0x080fe20000400000 */
[C---:B------:R-:W-:Y:S01]  /*47c0*/  ISETP.GT.AND P3, PT, R10.reuse, 0x8, P1 ;  /* 0x000000080a00780c */ /* 0x040fe20000f64270 */
[-C--:B------:R-:W-:Y:S01]  /*47d0*/  FMUL R55, R55, R0.reuse ;  /* 0x0000000037377220 */ /* 0x080fe20000400000 */
[----:B------:R-:W-:Y:S01]  /*47e0*/  F2FP.TF32.F32.PACK_B R33, R33 ;  /* 0x00000021ff21723e */ /* 0x000fe200024050ff */
[----:B------:R1:W-:Y:S01]  /*47f0*/  @P5 STG.E desc[UR12][R4.64+0x40], R9 ;  /* 0x0000400904005986 */ /* 0x0003e2000c10190c */
[----:B------:R-:W-:Y:S01]  /*4800*/  ISETP.GT.AND P5, PT, R10, RZ, P0 ;  /* 0x000000ff0a00720c */ /* 0x000fe200007a4270 */
[-C--:B0-----:R-:W-:Y:S01]  /*4810*/  FMUL R11, R38, R0.reuse ;  /* 0x00000000260b7220 */ /* 0x081fe20000400000 */
[----:B------:R-:W-:Y:S01]  /*4820*/  F2FP.TF32.F32.PACK_B R13, R13 ;  /* 0x0000000dff0d723e */ /* 0x000fe200024050ff */
[----:B------:R-:W-:Y:S01]  /*4830*/  @P4 STG.E desc[UR12][R4.64+0x44], R33 ;  /* 0x0000442104004986 */ /* 0x000fe2000c10190c */
[----:B------:R-:W-:Y:S01]  /*4840*/  ISETP.GT.AND P1, PT, R3, 0x19, PT ;  /* 0x000000190300780c */ /* 0x000fe20003f24270 */
[-C--:B------:R-:W-:Y:S01]  /*4850*/  FMUL R57, R57, R0.reuse ;  /* 0x0000000039397220 */ /* 0x080fe20000400000 */
[----:B------:R-:W-:Y:S01]  /*4860*/  F2FP.TF32.F32.PACK_B R35, R35 ;  /* 0x00000023ff23723e */ /* 0x000fe200024050ff */
[----:B------:R0:W-:Y:S01]  /*4870*/  @P2 STG.E desc[UR12][R6.64+0x40], R13 ;  /* 0x0000400d06002986 */ /* 0x0001e2000c10190c */
[C---:B------:R-:W-:Y:S01]  /*4880*/  ISETP.GT.AND P4, PT, R10.reuse, RZ, P1 ;  /* 0x000000ff0a00720c */ /* 0x040fe20000f84270 */
[-C--:B------:R-:W-:Y:S01]  /*4890*/  FMUL R59, R59, R0.reuse ;  /* 0x000000003b3b7220 */ /* 0x080fe20000400000 */
[----:B------:R-:W-:Y:S01]  /*48a0*/  ISETP.GT.AND P2, PT, R10, 0x8, P0 ;  /* 0x000000080a00780c */ /* 0x000fe20000744270 */
[-C--:B-1----:R-:W-:Y:S01]  /*48b0*/  FMUL R9, R36, R0.reuse ;  /* 0x0000000024097220 */ /* 0x082fe20000400000 */
[----:B------:R-:W-:Y:S01]  /*48c0*/  ISETP.GT.AND P0, PT, R3, 0x20, PT ;  /* 0x000000200300780c */ /* 0x000fe20003f04270 */
[----:B------:R-:W-:Y:S01]  /*48d0*/  @P3 STG.E desc[UR12][R6.64+0x44], R35 ;  /* 0x0000442306003986 */ /* 0x000fe2000c10190c */
[----:B------:R-:W-:Y:S01]  /*48e0*/  ISETP.GT.AND P3, PT, R10, 0x8, P1 ;  /* 0x000000080a00780c */ /* 0x000fe20000f64270 */
[-C--:B------:R-:W-:Y:S01]  /*48f0*/  FMUL R61, R61, R0.reuse ;  /* 0x000000003d3d7220 */ /* 0x080fe20000400000 */
[----:B------:R-:W-:Y:S01]  /*4900*/  F2FP.TF32.F32.PACK_B R9, R9 ;  /* 0x00000009ff09723e */ /* 0x000fe200024050ff */
[-C--:B------:R-:W-:Y:S01]  /*4910*/  FMUL R63, R63, R0.reuse ;  /* 0x000000003f3f7220 */ /* 0x080fe20000400000 */
[----:B------:R-:W-:Y:S01]  /*4920*/  F2FP.TF32.F32.PACK_B R37, R37 ;  /* 0x00000025ff25723e */ /* 0x000fe200024050ff */
[-C--:B0-----:R-:W-:Y:S01]  /*4930*/  FMUL R13, R42, R0.reuse ;  /* 0x000000002a0d7220 */ /* 0x081fe20000400000 */
[----:B------:R-:W-:Y:S01]  /*4940*/  F2FP.TF32.F32.PACK_B R11, R11 ;  /* 0x0000000bff0b723e */ /* 0x000fe200024050ff */
[----:B------:R0:W-:Y:S01]  /*4950*/  @P5 STG.E desc[UR12][R4.64+0x60], R9 ;  /* 0x0000600904005986 */ /* 0x0001e2000c10190c */
[C---:B------:R-:W-:Y:S01]  /*4960*/  ISETP.GT.AND P5, PT, R10.reuse, RZ, P0 ;  /* 0x000000ff0a00720c */ /* 0x040fe200007a4270 */
[-C--:B------:R-:W-:Y:S01]  /*4970*/  FMUL R65, R65, R0.reuse ;  /* 0x0000000041417220 */ /* 0x080fe20000400000 */
[----:B------:R-:W-:Y:S01]  /*4980*/  ISETP.GT.AND P1, PT, R3, 0x21, PT ;  /* 0x000000210300780c */ /* 0x000fe20003f24270 */
[----:B------:R-:W-:Y:S01]  /*4990*/  @P4 STG.E desc[UR12][R4.64+0x64], R37 ;  /* 0x0000642504004986 */ /* 0x000fe2000c10190c */
[----:B------:R-:W-:Y:S01]  /*49a0*/  F2FP.TF32.F32.PACK_B R39, R39 ;  /* 0x00000027ff27723e */ /* 0x000fe200024050ff */
[-C--:B------:R-:W-:Y:S01]  /*49b0*/  FMUL R67, R67, R0.reuse ;  /* 0x0000000043437220 */ /* 0x080fe20000400000 */
[C---:B------:R-:W-:Y:S01]  /*49c0*/  ISETP.GT.AND P4, PT, R10.reuse, RZ, P1 ;  /* 0x000000ff0a00720c */ /* 0x040fe20000f84270 */
[----:B------:R1:W-:Y:S01]  /*49d0*/  @P2 STG.E desc[UR12][R6.64+0x60], R11 ;  /* 0x0000600b06002986 */ /* 0x0003e2000c10190c */
[----:B------:R-:W-:Y:S01]  /*49e0*/  ISETP.GT.AND P2, PT, R10, 0x8, P0 ;  /* 0x000000080a00780c */ /* 0x000fe20000744270 */
[-C--:B------:R-:W-:Y:S01]  /*49f0*/  FMUL R69, R69, R0.reuse ;  /* 0x0000000045457220 */ /* 0x080fe20000400000 */
[----:B------:R-:W-:Y:S01]  /*4a00*/  ISETP.GT.AND P0, PT, R3, 0x28, PT ;  /* 0x000000280300780c */ /* 0x000fe20003f04270 */
[-C--:B0-----:R-:W-:Y:S01]  /*4a10*/  FMUL R9, R40, R0.reuse ;  /* 0x0000000028097220 */ /* 0x081fe20000400000 */
[----:B------:R-:W-:Y:S01]  /*4a20*/  @P3 STG.E desc[UR12][R6.64+0x64], R39 ;  /* 0x0000642706003986 */ /* 0x000fe2000c10190c */
[----:B------:R-:W-:Y:S01]  /*4a30*/  ISETP.GT.AND P3, PT, R10, 0x8, P1 ;  /* 0x000000080a00780c */ /* 0x000fe20000f64270 */
[-C--:B------:R-:W-:Y:S01]  /*4a40*/  FMUL R71, R71, R0.reuse ;  /* 0x0000000047477220 */ /* 0x080fe20000400000 */
[----:B------:R-:W-:Y:S01]  /*4a50*/  F2FP.TF32.F32.PACK_B R41, R41 ;  /* 0x00000029ff29723e */ /* 0x000fe200024050ff */
[-C--:B------:R-:W-:Y:S01]  /*4a60*/  FMUL R73, R73, R0.reuse ;  /* 0x0000000049497220 */ /* 0x080fe20000400000 */
[----:B------:R-:W-:Y:S01]  /*4a70*/  F2FP.TF32.F32.PACK_B R9, R9 ;  /* 0x00000009ff09723e */ /* 0x000fe200024050ff */
[-C--:B------:R-:W-:Y:S01]  /*4a80*/  FMUL R75, R75, R0.reuse ;  /* 0x000000004b4b7220 */ /* 0x080fe20000400000 */
[----:B------:R-:W-:Y:S01]  /*4a90*/  F2FP.TF32.F32.PACK_B R13, R13 ;  /* 0x0000000dff0d723e */ /* 0x000fe200024050ff */
[-C--:B-1----:R-:W-:Y:S01]  /*4aa0*/  FMUL R11, R46, R0.reuse ;  /* 0x000000002e0b7220 */ /* 0x082fe20000400000 */
[----:B------:R-:W-:Y:S01]  /*4ab0*/  ISETP.GT.AND P1, PT, R3, 0x29, PT ;  /* 0x000000290300780c */ /* 0x000fe20003f24270 */
[----:B------:R0:W-:Y:S01]  /*4ac0*/  @P5 STG.E desc[UR12][R4.64+0x80], R9 ;  /* 0x0000800904005986 */ /* 0x0001e2000c10190c */
[C---:B------:R-:W-:Y:S01]  /*4ad0*/  ISETP.GT.AND P5, PT, R10.reuse, RZ, P0 ;  /* 0x000000ff0a00720c */ /* 0x040fe200007a4270 */
[-C--:B------:R-:W-:Y:S01]  /*4ae0*/  FMUL R77, R77, R0.reuse ;  /* 0x000000004d4d7220 */ /* 0x080fe20000400000 */
[----:B------:R-:W-:Y:S01]  /*4af0*/  F2FP.TF32.F32.PACK_B R43, R43 ;  /* 0x0000002bff2b723e */ /* 0x000fe200024050ff */
[----:B------:R-:W-:Y:S01]  /*4b00*/  @P4 STG.E desc[UR12][R4.64+0x84], R41 ;  /* 0x0000842904004986 */ /* 0x000fe2000c10190c */
[C---:B------:R-:W-:Y:S01]  /*4b10*/  ISETP.GT.AND P4, PT, R10.reuse, RZ, P1 ;  /* 0x000000ff0a00720c */ /* 0x040fe20000f84270 */
[-C--:B------:R-:W-:Y:S01]  /*4b20*/  FMUL R79, R79, R0.reuse ;  /* 0x000000004f4f7220 */ /* 0x080fe20000400000 */
[----:B------:R-:W-:Y:S01]  /*4b30*/  F2FP.TF32.F32.PACK_B R45, R45 ;  /* 0x0000002dff2d723e */ /* 0x000fe200024050ff */
        /* <DEDUP_REMOVED lines=12> */
[----:B------:R-:W-:Y:S01]  /*4c00*/  ISETP.GT.AND P1, PT, R3, 0x31, PT ;  /* 0x000000310300780c */ /* 0x000fe20003f24270 */
[-C--:B-1----:R-:W-:Y:S01]  /*4c10*/  FMUL R13, R50, R0.reuse ;  /* 0x00000000320d7220 */ /* 0x082fe20000400000 */
[----:B------:R-:W-:Y:S01]  /*4c20*/  F2FP.TF32.F32.PACK_B R47, R47 ;  /* 0x0000002fff2f723e */ /* 0x000fe200024050ff */
[----:B------:R0:W-:Y:S01]  /*4c30*/  @P5 STG.E desc[UR12][R4.64+0xa0], R9 ;  /* 0x0000a00904005986 */ /* 0x0001e2000c10190c */
[----:B------:R-:W-:Y:S01]  /*4c40*/  ISETP.GT.AND P5, PT, R10, RZ, P0 ;  /* 0x000000ff0a00720c */ /* 0x000fe200007a4270 */
[----:B------:R-:W-:Y:S01]  /*4c50*/  FMUL R17, R86, R0 ;  /* 0x0000000056117220 */ /* 0x000fe20000400000 */
[----:B------:R-:W-:Y:S01]  /*4c60*/  F2FP.TF32.F32.PACK_B R49, R49 ;  /* 0x00000031ff31723e */ /* 0x000fe200024050ff */
[----:B------:R-:W-:Y:S01]  /*4c70*/  @P4 STG.E desc[UR12][R4.64+0xa4], R45 ;  /* 0x0000a42d04004986 */ /* 0x000fe2000c10190c */
[----:B------:R-:W-:-:S02]  /*4c80*/  ISETP.GT.AND P4, PT, R10, RZ, P1 ;  /* 0x000000ff0a00720c */ /* 0x000fc40000f84270 */
[----:B------:R-:W-:Y:S01]  /*4c90*/  F2FP.TF32.F32.PACK_B R13, R13 ;  /* 0x0000000dff0d723e */ /* 0x000fe200024050ff */
[----:B------:R1:W-:Y:S01]  /*4ca0*/  @P2 STG.E desc[UR12][R6.64+0xa0], R11 ;  /* 0x0000a00b06002986 */ /* 0x0003e2000c10190c */
[----:B------:R-:W-:Y:S02]  /*4cb0*/  ISETP.GT.AND P2, PT, R10, 0x8, P0 ;  /* 0x000000080a00780c */ /* 0x000fe40000744270 */
[C---:B------:R-:W-:Y:S01]  /*4cc0*/  ISETP.GT.AND P0, PT, R3.reuse, 0x38, PT ;  /* 0x000000380300780c */ /* 0x040fe20003f04270 */
[----:B0-----:R-:W-:Y:S01]  /*4cd0*/  FMUL R9, R48, R0 ;  /* 0x0000000030097220 */ /* 0x001fe20000400000 */
[----:B------:R-:W-:Y:S01]  /*4ce0*/  @P3 STG.E desc[UR12][R6.64+0xa4], R47 ;  /* 0x0000a42f06003986 */ /* 0x000fe2000c10190c */
[----:B------:R-:W-:Y:S02]  /*4cf0*/  ISETP.GT.AND P3, PT, R10, 0x8, P1 ;  /* 0x000000080a00780c */ /* 0x000fe40000f64270 */
[----:B------:R-:W-:Y:S02]  /*4d00*/  ISETP.GT.AND P1, PT, R3, 0x39, PT ;  /* 0x000000390300780c */ /* 0x000fe40003f24270 */
[----:B------:R-:W-:-:S02]  /*4d10*/  F2FP.TF32.F32.PACK_B R9, R9 ;  /* 0x00000009ff09723e */ /* 0x000fc400024050ff */
[----:B------:R-:W-:Y:S01]  /*4d20*/  F2FP.TF32.F32.PACK_B R51, R51 ;  /* 0x00000033ff33723e */ /* 0x000fe200024050ff */
[----:B-1----:R-:W-:Y:S01]  /*4d30*/  FMUL R11, R54, R0 ;  /* 0x00000000360b7220 */ /* 0x002fe20000400000 */
[----:B------:R-:W-:Y:S01]  /*4d40*/  F2FP.TF32.F32.PACK_B R53, R53 ;  /* 0x00000035ff35723e */ /* 0x000fe200024050ff */
[----:B------:R0:W-:Y:S01]  /*4d50*/  @P5 STG.E desc[UR12][R4.64+0xc0], R9 ;  /* 0x0000c00904005986 */ /* 0x0001e2000c10190c */
[C---:B------:R-:W-:Y:S02]  /*4d60*/  ISETP.GT.AND P5, PT, R10.reuse, RZ, P0 ;  /* 0x000000ff0a00720c */ /* 0x040fe400007a4270 */
[----:B------:R-:W-:Y:S01]  /*4d70*/  F2FP.TF32.F32.PACK_B R11, R11 ;  /* 0x0000000bff0b723e */ /* 0x000fe200024050ff */
[----:B------:R-:W-:Y:S01]  /*4d80*/  @P4 STG.E desc[UR12][R4.64+0xc4], R49 ;  /* 0x0000c43104004986 */ /* 0x000fe2000c10190c */
[C---:B------:R-:W-:Y:S02]  /*4d90*/  ISETP.GT.AND P4, PT, R10.reuse, RZ, P1 ;  /* 0x000000ff0a00720c */ /* 0x040fe40000f84270 */
[----:B------:R-:W-:Y:S01]  /*4da0*/  F2FP.TF32.F32.PACK_B R55, R55 ;  /* 0x00000037ff37723e */ /* 0x000fe200024050ff */
[----:B------:R1:W-:Y:S01]  /*4db0*/  @P2 STG.E desc[UR12][R6.64+0xc0], R13 ;  /* 0x0000c00d06002986 */ /* 0x0003e2000c10190c */
[----:B------:R-:W-:-:S02]  /*4dc0*/  ISETP.GT.AND P2, PT, R10, 0x8, P0 ;  /* 0x000000080a00780c */ /* 0x000fc40000744270 */
[C---:B------:R-:W-:Y:S01]  /*4dd0*/  ISETP.GT.AND P0, PT, R3.reuse, 0x40, PT ;  /* 0x000000400300780c */ /* 0x040fe20003f04270 */
[-C--:B0-----:R-:W-:Y:S01]  /*4de0*/  FMUL R9, R52, R0.reuse ;  /* 0x0000000034097220 */ /* 0x081fe20000400000 */
[----:B------:R-:W-:Y:S01]  /*4df0*/  @P3 STG.E desc[UR12][R6.64+0xc4], R51 ;  /* 0x0000c43306003986 */ /* 0x000fe2000c10190c */
[----:B------:R-:W-:Y:S02]  /*4e00*/  ISETP.GT.AND P3, PT, R10, 0x8, P1 ;  /* 0x000000080a00780c */ /* 0x000fe40000f64270 */
[----:B------:R-:W-:Y:S02]  /*4e10*/  ISETP.GT.AND P1, PT, R3, 0x41, PT ;  /* 0x000000410300780c */ /* 0x000fe40003f24270 */
[----:B------:R-:W-:Y:S01]  /*4e20*/  F2FP.TF32.F32.PACK_B R9, R9 ;  /* 0x00000009ff09723e */ /* 0x000fe200024050ff */
[----:B-1----:R-:W-:Y:S01]  /*4e30*/  FMUL R13, R58, R0 ;  /* 0x000000003a0d7220 */ /* 0x002fe20000400000 */
[----:B------:R-:W-:-:S03]  /*4e40*/  F2FP.TF32.F32.PACK_B R57, R57 ;  /* 0x00000039ff39723e */ /* 0x000fc600024050ff */
[----:B------:R0:W-:Y:S01]  /*4e50*/  @P5 STG.E desc[UR12][R4.64+0xe0], R9 ;  /* 0x0000e00904005986 */ /* 0x0001e2000c10190c */
[C---:B------:R-:W-:Y:S02]  /*4e60*/  ISETP.GT.AND P5, PT, R10.reuse, RZ, P0 ;  /* 0x000000ff0a00720c */ /* 0x040fe400007a4270 */
[----:B------:R-:W-:Y:S01]  /*4e70*/  F2FP.TF32.F32.PACK_B R13, R13 ;  /* 0x0000000dff0d723e */ /* 0x000fe200024050ff */
[----:B------:R-:W-:Y:S01]  /*4e80*/  @P4 STG.E desc[UR12][R4.64+0xe4], R53 ;  /* 0x0000e43504004986 */ /* 0x000fe2000c10190c */
[C---:B------:R-:W-:Y:S02]  /*4e90*/  ISETP.GT.AND P4, PT, R10.reuse, RZ, P1 ;  /* 0x000000ff0a00720c */ /* 0x040fe40000f84270 */
[----:B------:R-:W-:Y:S01]  /*4ea0*/  F2FP.TF32.F32.PACK_B R59, R59 ;  /* 0x0000003bff3b723e */ /* 0x000fe200024050ff */
[----:B------:R1:W-:Y:S01]  /*4eb0*/  @P2 STG.E desc[UR12][R6.64+0xe0], R11 ;  /* 0x0000e00b06002986 */ /* 0x0003e2000c10190c */
[----:B------:R-:W-:Y:S02]  /*4ec0*/  ISETP.GT.AND P2, PT, R10, 0x8, P0 ;  /* 0x000000080a00780c */ /* 0x000fe40000744270 */
[----:B------:R-:W-:Y:S01]  /*4ed0*/  ISETP.GT.AND P0, PT, R3, 0x48, PT ;  /* 0x000000480300780c */ /* 0x000fe20003f04270 */
[----:B0-----:R-:W-:Y:S01]  /*4ee0*/  FMUL R9, R56, R0 ;  /* 0x0000000038097220 */ /* 0x001fe20000400000 */
[----:B------:R-:W-:Y:S01]  /*4ef0*/  @P3 STG.E desc[UR12][R6.64+0xe4], R55 ;  /* 0x0000e43706003986 */ /* 0x000fe2000c10190c */
[----:B------:R-:W-:-:S02]  /*4f00*/  ISETP.GT.AND P3, PT, R10, 0x8, P1 ;  /* 0x000000080a00780c */ /* 0x000fc40000f64270 */
        /* <DEDUP_REMOVED lines=54> */
[C---:B------:R-:W-:Y:S01]  /*5270*/  ISETP.GT.AND P0, PT, R10.reuse, 0x8, P0 ;  /* 0x000000080a00780c */ /* 0x040fe20000704270 */
[----:B------:R-:W-:Y:S01]  /*5280*/  @P4 STG.E desc[UR12][R4.64+0x164], R69 ;  /* 0x0001644504004986 */ /* 0x000fe2000c10190c */
[----:B------:R-:W-:Y:S02]  /*5290*/  ISETP.GT.AND P4, PT, R3, 0x69, PT ;  /* 0x000000690300780c */ /* 0x000fe40003f84270 */
[----:B------:R-:W-:Y:S01]  /*52a0*/  F2FP.TF32.F32.PACK_B R13, R13 ;  /* 0x0000000dff0d723e */ /* 0x000fe200024050ff */
[----:B------:R1:W-:Y:S01]  /*52b0*/  @P2 STG.E desc[UR12][R6.64+0x160], R11 ;  /* 0x0001600b06002986 */ /* 0x0003e2000c10190c */
[C---:B------:R-:W-:Y:S02]  /*52c0*/  ISETP.GT.AND P2, PT, R10.reuse, RZ, P1 ;  /* 0x000000ff0a00720c */ /* 0x040fe40000f44270 */
[----:B------:R-:W-:Y:S01]  /*52d0*/  ISETP.GT.AND P1, PT, R10, 0x8, P1 ;  /* 0x000000080a00780c */ /* 0x000fe20000f24270 */
[----:B0-----:R-:W-:Y:S01]  /*52e0*/  FMUL R9, R72, R0 ;  /* 0x0000000048097220 */ /* 0x001fe20000400000 */
[----:B------:R-:W-:Y:S01]  /*52f0*/  @P3 STG.E desc[UR12][R6.64+0x164], R71 ;  /* 0x0001644706003986 */ /* 0x000fe2000c10190c */
[----:B------:R-:W-:-:S02]  /*5300*/  ISETP.GT.AND P6, PT, R10, RZ, P4 ;  /* 0x000000ff0a00720c */ /* 0x000fc400027c4270 */
[----:B------:R-:W-:Y:S02]  /*5310*/  F2FP.TF32.F32.PACK_B R75, R75 ;  /* 0x0000004bff4b723e */ /* 0x000fe400024050ff */
[----:B------:R-:W-:Y:S02]  /*5320*/  F2FP.TF32.F32.PACK_B R9, R9 ;  /* 0x00000009ff09723e */ /* 0x000fe400024050ff */
[----:B------:R-:W-:Y:S01]  /*5330*/  F2FP.TF32.F32.PACK_B R77, R77 ;  /* 0x0000004dff4d723e */ /* 0x000fe200024050ff */
[----:B-1----:R-:W-:Y:S01]  /*5340*/  FMUL R11, R78, R0 ;  /* 0x000000004e0b7220 */ /* 0x002fe20000400000 */
[C---:B------:R-:W-:Y:S01]  /*5350*/  ISETP.GT.AND P4, PT, R10.reuse, 0x8, P4 ;  /* 0x000000080a00780c */ /* 0x040fe20002784270 */
[----:B------:R0:W-:Y:S01]  /*5360*/  @P5 STG.E desc[UR12][R4.64+0x180], R9 ;  /* 0x0001800904005986 */ /* 0x0001e2000c10190c */
[C---:B------:R-:W-:Y:S02]  /*5370*/  ISETP.GT.AND P5, PT, R3.reuse, 0x68, PT ;  /* 0x000000680300780c */ /* 0x040fe40003fa4270 */
[----:B------:R-:W-:Y:S01]  /*5380*/  F2FP.TF32.F32.PACK_B R11, R11 ;  /* 0x0000000bff0b723e */ /* 0x000fe200024050ff */
[----:B------:R-:W-:Y:S01]  /*5390*/  @P2 STG.E desc[UR12][R4.64+0x184], R73 ;  /* 0x0001844904002986 */ /* 0x000fe2000c10190c */
[C---:B------:R-:W-:Y:S01]  /*53a0*/  ISETP.GT.AND P3, PT, R10.reuse, RZ, P5 ;  /* 0x000000ff0a00720c */ /* 0x040fe20002f64270 */
[----:B------:R-:W-:Y:S01]  /*53b0*/  @P6 IMAD.MOV.U32 R2, RZ, RZ, R4 ;  /* 0x000000ffff026224 */ /* 0x000fe200078e0004 */
[----:B------:R-:W-:Y:S01]  /*53c0*/  ISETP.GT.AND P5, PT, R10, 0x8, P5 ;  /* 0x000000080a00780c */ /* 0x000fe20002fa4270 */
[----:B------:R1:W-:Y:S01]  /*53d0*/  @P0 STG.E desc[UR12][R6.64+0x180], R13 ;  /* 0x0001800d06000986 */ /* 0x0003e2000c10190c */
[----:B------:R-:W-:-:S02]  /*53e0*/  ISETP.GT.AND P2, PT, R3, 0x71, PT ;  /* 0x000000710300780c */ /* 0x000fc40003f44270 */
[C---:B------:R-:W-:Y:S01]  /*53f0*/  ISETP.GT.AND P0, PT, R3.reuse, 0x79, PT ;  /* 0x000000790300780c */ /* 0x040fe20003f04270 */
[-C--:B0-----:R-:W-:Y:S01]  /*5400*/  FMUL R9, R76, R0.reuse ;  /* 0x000000004c097220 */ /* 0x081fe20000400000 */
[----:B------:R-:W-:Y:S01]  /*5410*/  @P1 STG.E desc[UR12][R6.64+0x184], R75 ;  /* 0x0001844b06001986 */ /* 0x000fe2000c10190c */
[C---:B------:R-:W-:Y:S02]  /*5420*/  ISETP.GT.AND P1, PT, R3.reuse, 0x78, PT ;  /* 0x000000780300780c */ /* 0x040fe40003f24270 */
[----:B------:R-:W-:Y:S02]  /*5430*/  F2FP.TF32.F32.PACK_B R79, R79 ;  /* 0x0000004fff4f723e */ /* 0x000fe400024050ff */
[----:B------:R-:W-:Y:S02]  /*5440*/  F2FP.TF32.F32.PACK_B R9, R9 ;  /* 0x00000009ff09723e */ /* 0x000fe400024050ff */
[----:B------:R-:W-:Y:S01]  /*5450*/  F2FP.TF32.F32.PACK_B R81, R81 ;  /* 0x00000051ff51723e */ /* 0x000fe200024050ff */
[----:B-1----:R-:W-:Y:S01]  /*5460*/  FMUL R13, R82, R0 ;  /* 0x00000000520d7220 */ /* 0x002fe20000400000 */
[----:B------:R-:W-:Y:S01]  /*5470*/  F2FP.TF32.F32.PACK_B R83, R83 ;  /* 0x00000053ff53723e */ /* 0x000fe200024050ff */
[----:B------:R0:W-:Y:S01]  /*5480*/  @P3 STG.E desc[UR12][R4.64+0x1a0], R9 ;  /* 0x0001a00904003986 */ /* 0x0001e2000c10190c */
[----:B------:R-:W-:Y:S01]  /*5490*/  ISETP.GT.AND P3, PT, R3, 0x70, PT ;  /* 0x000000700300780c */ /* 0x000fe20003f64270 */
[----:B------:R-:W-:Y:S01]  /*54a0*/  @P6 IMAD.MOV.U32 R3, RZ, RZ, R5 ;  /* 0x000000ffff036224 */ /* 0x000fe200078e0005 */
[----:B------:R-:W-:-:S02]  /*54b0*/  F2FP.TF32.F32.PACK_B R13, R13 ;  /* 0x0000000dff0d723e */ /* 0x000fc400024050ff */
[----:B------:R-:W-:Y:S02]  /*54c0*/  F2FP.TF32.F32.PACK_B R15, R15 ;  /* 0x0000000fff0f723e */ /* 0x000fe400024050ff */
[----:B------:R1:W-:Y:S01]  /*54d0*/  @P6 STG.E desc[UR12][R2.64+0x1a4], R77 ;  /* 0x0001a44d02006986 */ /* 0x0003e2000c10190c */
[C---:B------:R-:W-:Y:S02]  /*54e0*/  ISETP.GT.AND P6, PT, R10.reuse, RZ, P3 ;  /* 0x000000ff0a00720c */ /* 0x040fe40001fc4270 */
[----:B------:R-:W-:Y:S01]  /*54f0*/  ISETP.GT.AND P3, PT, R10, 0x8, P3 ;  /* 0x000000080a00780c */ /* 0x000fe20001f64270 */
[-C--:B0-----:R-:W-:Y:S01]  /*5500*/  FMUL R9, R80, R0.reuse ;  /* 0x0000000050097220 */ /* 0x081fe20000400000 */
[----:B------:R-:W-:Y:S01]  /*5510*/  F2FP.TF32.F32.PACK_B R85, R85 ;  /* 0x00000055ff55723e */ /* 0x000fe200024050ff */
[----:B------:R-:W-:Y:S01]  /*5520*/  FMUL R0, R87, R0 ;  /* 0x0000000057007220 */ /* 0x000fe20000400000 */
[----:B------:R-:W-:Y:S02]  /*5530*/  F2FP.TF32.F32.PACK_B R17, R17 ;  /* 0x00000011ff11723e */ /* 0x000fe400024050ff */
[----:B------:R-:W-:Y:S01]  /*5540*/  F2FP.TF32.F32.PACK_B R9, R9 ;  /* 0x00000009ff09723e */ /* 0x000fe200024050ff */
[----:B-1----:R-:W-:-:S02]  /*5550*/  @P5 IMAD.MOV.U32 R2, RZ, RZ, R6 ;  /* 0x000000ffff025224 */ /* 0x002fc400078e0006 */
[----:B------:R-:W-:-:S05]  /*5560*/  @P5 IMAD.MOV.U32 R3, RZ, RZ, R7 ;  /* 0x000000ffff035224 */ /* 0x000fca00078e0007 */
[----:B------:R0:W-:Y:S01]  /*5570*/  @P5 STG.E desc[UR12][R2.64+0x1a0], R11 ;  /* 0x0001a00b02005986 */ /* 0x0001e2000c10190c */
[C---:B------:R-:W-:Y:S02]  /*5580*/  ISETP.GT.AND P5, PT, R10.reuse, RZ, P2 ;  /* 0x000000ff0a00720c */ /* 0x040fe400017a4270 */
[----:B------:R-:W-:Y:S01]  /*5590*/  ISETP.GT.AND P2, PT, R10, 0x8, P2 ;  /* 0x000000080a00780c */ /* 0x000fe20001744270 */
[----:B0-----:R-:W-:Y:S02]  /*55a0*/  @P4 IMAD.MOV.U32 R2, RZ, RZ, R6 ;  /* 0x000000ffff024224 */ /* 0x001fe400078e0006 */
        /* <DEDUP_REMOVED lines=11> */
[----:B------:R0:W-:Y:S02]  /*5660*/  @P5 STG.E desc[UR12][R2.64+0x1c4], R81 ;  /* 0x0001c45102005986 */ /* 0x0001e4000c10190c */
        /* <DEDUP_REMOVED lines=8> */
[----:B------:R0:W-:Y:S04]  /*56f0*/  @P4 STG.E desc[UR12][R2.64+0x1e0], R15 ;  /* 0x0001e00f02004986 */ /* 0x0001e8000c10190c */
[----:B------:R1:W-:Y:S01]  /*5700*/  @P6 STG.E desc[UR12][R4.64+0x1e4], R85 ;  /* 0x0001e45504006986 */ /* 0x0003e2000c10190c */
[----:B0-----:R-:W-:Y:S02]  /*5710*/  @P1 IMAD.MOV.U32 R2, RZ, RZ, R6 ;  /* 0x000000ffff021224 */ /* 0x001fe400078e0006 */
[----:B------:R-:W-:-:S05]  /*5720*/  @P1 IMAD.MOV.U32 R3, RZ, RZ, R7 ;  /* 0x000000ffff031224 */ /* 0x000fca00078e0007 */
[----:B------:R1:W-:Y:S01]  /*5730*/  @P1 STG.E desc[UR12][R2.64+0x1e0], R17 ;  /* 0x0001e01102001986 */ /* 0x0003e2000c10190c */
[----:B------:R-:W-:Y:S05]  /*5740*/  @!P0 EXIT ;  /* 0x000000000000894d */ /* 0x000fea0003800000 */
[----:B-1----:R-:W-:-:S05]  /*5750*/  F2FP.TF32.F32.PACK_B R3, R0 ;  /* 0x00000000ff03723e */ /* 0x002fca00024050ff */
[----:B------:R-:W-:Y:S01]  /*5760*/  STG.E desc[UR12][R6.64+0x1e4], R3 ;  /* 0x0001e40306007986 */ /* 0x000fe2000c10190c */
[----:B------:R-:W-:Y:S05]  /*5770*/  EXIT ;  /* 0x000000000000794d */ /* 0x000fea0003800000 */
.L_x_14:
[----:B------:R-:W-:-:S13]  /*5780*/  ISETP.NE.AND P0, PT, R8, RZ, PT ;  /* 0x000000ff0800720c */ /* 0x000fda0003f05270 */
[----:B------:R-:W-:Y:S05]  /*5790*/  @P0 EXIT ;  /* 0x000000000000094d */ /* 0x000fea0003800000 */
[----:B------:R-:W-:-:S13]  /*57a0*/  ELECT P0, URZ, PT ;  /* 0x00000000003f782f */ /* 0x000fda0003800000 */
[----:B------:R-:W-:Y:S05]  /*57b0*/  @!P0 BRA `(.L_x_153) ;  /* 0x0000000400c48947 */ /* 0x000fea0003800000 */
[----:B------:R-:W-:-:S13]  /*57c0*/  ISETP.GE.AND P0, PT, R6, 0x1, PT ;  /* 0x000000010600780c */ /* 0x000fda0003f06270 */
[----:B------:R-:W-:Y:S05]  /*57d0*/  @!P0 BRA `(.L_x_153) ;  /* 0x0000000400bc8947 */ /* 0x000fea0003800000 */
[----:B------:R-:W2:Y:S01]  /*57e0*/  S2R R5, SR_CgaCtaId ;  /* 0x0000000000057919 */ /* 0x000ea20000008800 */
[----:B------:R-:W-:Y:S01]  /*57f0*/  IMAD.SHL.U32 R20, R11, 0x40, RZ ;  /* 0x000000400b147824 */ /* 0x000fe200078e00ff */
[----:B------:R-:W-:Y:S01]  /*5800*/  ULDC UR4, c[0x0][0x384] ;  /* 0x0000e10000047ab9 */ /* 0x000fe20000000800 */
[----:B------:R-:W-:Y:S01]  /*5810*/  LOP3.LUT P0, RZ, R10, 0x1f, RZ, 0xc0, !PT ;  /* 0x0000001f0aff7812 */ /* 0x000fe2000780c0ff */
[----:B------:R-:W-:Y:S01]  /*5820*/  ULDC UR5, c[0x0][0x388] ;  /* 0x0000e20000057ab9 */ /* 0x000fe20000000800 */
[C---:B------:R-:W-:Y:S01]  /*5830*/  ISETP.NE.AND P1, PT, R12.reuse, RZ, PT ;  /* 0x000000ff0c00720c */ /* 0x040fe20003f25270 */
[----:B------:R-:W-:Y:S01]  /*5840*/  IMAD.MOV.U32 R8, RZ, RZ, 0x1 ;  /* 0x00000001ff087424 */ /* 0x000fe200078e00ff */
[----:B------:R-:W-:Y:S01]  /*5850*/  ISETP.NE.OR P0, PT, R12, RZ, !P0 ;  /* 0x000000ff0c00720c */ /* 0x000fe20004705670 */
[----:B------:R-:W-:Y:S01]  /*5860*/  IMAD.MOV.U32 R9, RZ, RZ, RZ ;  /* 0x000000ffff097224 */ /* 0x000fe200078e00ff */
[----:B------:R-:W-:Y:S02]  /*5870*/  LOP3.LUT R21, R4, 0x2, RZ, 0xfc, !PT ;  /* 0x0000000204157812 */ /* 0x000fe400078efcff */
[----:B------:R-:W-:Y:S01]  /*5880*/  CS2R R10, SRZ ;  /* 0x00000000000a7805 */ /* 0x000fe2000001ff00 */
[----:B------:R-:W-:-:S02]  /*5890*/  IMAD.MOV.U32 R12, RZ, RZ, RZ ;  /* 0x000000ffff0c7224 */ /* 0x000fc400078e00ff */
[----:B--2--5:R-:W-:-:S05]  /*58a0*/  IMAD.SHL.U32 R0, R5, 0x40, RZ ;  /* 0x0000004005007824 */ /* 0x024fca00078e00ff */
[----:B---3--:R-:W-:Y:S01]  /*58b0*/  LOP3.LUT R2, R0, 0x40, RZ, 0xc0, !PT ;  /* 0x0000004000027812 */ /* 0x008fe200078ec0ff */
[----:B------:R-:W-:-:S04]  /*58c0*/  IMAD R0, R14, R15, RZ ;  /* 0x0000000f0e007224 */ /* 0x000fc800078e02ff */
[----:B------:R-:W-:Y:S02]  /*58d0*/  IMAD R3, R13, 0x80, R2 ;  /* 0x000000800d037824 */ /* 0x000fe400078e0202 */
[----:B------:R-:W-:Y:S02]  /*58e0*/  IMAD.SHL.U32 R2, R5, 0x800, RZ ;  /* 0x0000080005027824 */ /* 0x000fe400078e00ff */
[----:B------:R-:W-:-:S03]  /*58f0*/  IMAD.HI.U32 R5, R20, UR4, RZ ;  /* 0x0000000414057c27 */ /* 0x000fc6000f8e00ff */
[----:B------:R-:W-:Y:S01]  /*5900*/  LOP3.LUT R2, R2, 0x800, RZ, 0xc0, !PT ;  /* 0x0000080002027812 */ /* 0x000fe200078ec0ff */
[----:B------:R-:W-:Y:S01]  /*5910*/  IMAD R0, R7, R0, 0x1 ;  /* 0x0000000107007424 */ /* 0x000fe200078e0200 */
[----:B------:R-:W-:-:S07]  /*5920*/  SHF.R.U32.HI R5, RZ, UR5, R5 ;  /* 0x00000005ff057c19 */ /* 0x000fce0008011605 */
.L_x_157:
[----:B------:R-:W0:Y:S01]  /*5930*/  S2R R14, SR_CgaCtaId ;  /* 0x00000000000e7919 */ /* 0x000e220000008800 */
[----:B------:R-:W-:-:S04]  /*5940*/  MOV R13, 0x400 ;  /* 0x00000400000d7802 */ /* 0x000fc80000000f00 */
[----:B0-----:R-:W-:Y:S02]  /*5950*/  LEA R22, R14, R13, 0x18 ;  /* 0x0000000d0e167211 */ /* 0x001fe400078ec0ff */
[----:B------:R-:W-:-:S03]  /*5960*/  SHF.L.U32 R13, R8, 0x1f, RZ ;  /* 0x0000001f080d7819 */ /* 0x000fc600000006ff */
[----:B------:R-:W-:-:S07]  /*5970*/  IMAD R14, R9, 0x8, R22 ;  /* 0x00000008090e7824 */ /* 0x000fce00078e0216 */
.L_x_154:
[----:B0-----:R0:W1:Y:S02]  /*5980*/  SYNCS.PHASECHK.TRANS64.TRYWAIT P2, [R14+URZ+0x36048], R13 ;  /* 0x0360480d0e0075a7 */ /* 0x001064000804017f */
[----:B-1----:R-:W-:Y:S05]  /*5990*/  @!P2 NANOSLEEP.SYNCS 0x989680 ;  /* 0x009896800000a95d */ /* 0x002fea0003900000 */
[----:B------:R-:W1:Y:S02]  /*59a0*/  @!P2 SYNCS.PHASECHK.TRANS64 P2, [R14+URZ+0x36048], R13 ;  /* 0x0360480d0e00a5a7 */ /* 0x000e64000804007f */
[----:B-1----:R-:W-:Y:S05]  /*59b0*/  @!P2 BRA `(.L_x_154) ;  /* 0xfffffffc00f0a947 */ /* 0x002fea000383ffff */
[----:B0-----:R-:W0:Y:S02]  /*59c0*/  @!P1 LDC R13, c[0x0][0x500] ;  /* 0x00014000ff0d9b82 */ /* 0x001e240000000800 */
[----:B0-----:R0:W-:Y:S02]  /*59d0*/  @!P1 SYNCS.ARRIVE.TRANS64 RZ, [R14+URZ+0x36000], R13 ;  /* 0x0360000d0eff99a7 */ /* 0x0011e4000800003f */
[----:B0-----:R-:W-:-:S04]  /*59e0*/  PRMT R13, R21, 0x9910, RZ ;  /* 0x00009910150d7816 */ /* 0x001fc800000000ff */
[----:B------:R-:W-:-:S13]  /*59f0*/  ISETP.NE.AND P2, PT, R13, 0x2, PT ;  /* 0x000000020d00780c */ /* 0x000fda0003f45270 */
[----:B------:R-:W-:Y:S05]  /*5a00*/  @P2 BRA `(.L_x_155) ;  /* 0x0000000000042947 */ /* 0x000fea0003800000 */
[----:B------:R-:W-:Y:S01]  /*5a10*/  BPT.TRAP 0x1 ;  /* 0x000000040000795c */ /* 0x000fe20000300000 */
.L_x_155:
[----:B------:R-:W-:Y:S05]  /*5a20*/  @P0 BRA `(.L_x_156) ;  /* 0x0000000000040947 */ /* 0x000fea0003800000 */
[----:B------:R-:W-:Y:S01]  /*5a30*/  BPT.TRAP 0x1 ;  /* 0x000000040000795c */ /* 0x000fe20000300000 */
.L_x_156:
[----:B------:R-:W0:Y:S01]  /*5a40*/  LDC R15, c[0x0][0x380] ;  /* 0x0000e000ff0f7b82 */ /* 0x000e220000000800 */
[----:B------:R-:W-:Y:S01]  /*5a50*/  R2UR UR4, R5 ;  /* 0x00000000050472ca */ /* 0x000fe200000e0000 */
[----:B------:R-:W-:Y:S01]  /*5a60*/  IMAD R13, R9, 0x1000, R2 ;  /* 0x00001000090d7824 */ /* 0x000fe200078e0202 */
[----:B------:R-:W-:Y:S01]  /*5a70*/  R2UR UR5, R20 ;  /* 0x00000000140572ca */ /* 0x000fe200000e0000 */
[----:B------:R-:W-:Y:S01]  /*5a80*/  ULDC UR20, c[0x0][0x38c] ;  /* 0x0000e30000147ab9 */ /* 0x000fe20000000800 */
[----:B------:R-:W-:Y:S01]  /*5a90*/  R2UR UR17, R14 ;  /* 0x000000000e1172ca */ /* 0x000fe200000e0000 */
[----:B------:R-:W-:Y:S01]  /*5aa0*/  IMAD R13, R13, 0x4, R22 ;  /* 0x000000040d0d7824 */ /* 0x000fe200078e0216 */
[----:B------:R-:W-:Y:S01]  /*5ab0*/  UISETP.NE.AND UP0, UPT, UR20, 0x1, UPT ;  /* 0x000000011400788c */ /* 0x000fe2000bf05270 */
[----:B------:R-:W1:Y:S01]  /*5ac0*/  LDC.64 R16, c[0x0][0x3b8] ;  /* 0x0000ee00ff107b82 */ /* 0x000e620000000a00 */
[C---:B------:R-:W-:Y:S01]  /*5ad0*/  VIADD R14, R12.reuse, 0x1 ;  /* 0x000000010c0e7836 */ /* 0x040fe20000000000 */
[----:B------:R-:W-:Y:S01]  /*5ae0*/  R2UR UR18, R12 ;  /* 0x000000000c1272ca */ /* 0x000fe200000e0000 */
[----:B------:R-:W-:Y:S01]  /*5af0*/  VIADD R0, R0, 0xffffffff ;  /* 0xffffffff00007836 */ /* 0x000fe20000000000 */
[----:B------:R-:W-:Y:S01]  /*5b00*/  R2UR UR8, R13 ;  /* 0x000000000d0872ca */ /* 0x000fe200000e0000 */
[----:B------:R-:W-:Y:S01]  /*5b10*/  ULDC.64 UR24, c[0x0][0x198] ;  /* 0x0000660000187ab9 */ /* 0x000fe20000000a00 */
[----:B------:R-:W-:Y:S01]  /*5b20*/  R2UR UR9, R22 ;  /* 0x00000000160972ca */ /* 0x000fe200000e0000 */
[----:B------:R-:W-:Y:S01]  /*5b30*/  ULDC.64 UR14, c[0x0][0x3b0] ;  /* 0x0000ec00000e7ab9 */ /* 0x000fe20000000a00 */
[----:B------:R-:W1:Y:S01]  /*5b40*/  LDC.64 R18, c[0x0][0x3d8] ;  /* 0x0000f600ff127b82 */ /* 0x000e620000000a00 */
[----:B------:R-:W-:Y:S01]  /*5b50*/  R2UR UR16, R9 ;  /* 0x00000000091072ca */ /* 0x000fe200000e0000 */
[----:B------:R-:W-:Y:S01]  /*5b60*/  @UP0 ULDC.64 UR10, c[0x0][0x390] ;  /* 0x0000e400000a0ab9 */ /* 0x000fe20000000a00 */
[----:B------:R-:W-:Y:S01]  /*5b70*/  R2UR UR12, R11 ;  /* 0x000000000b0c72ca */ /* 0x000fe200000e0000 */
[----:B------:R-:W-:Y:S01]  /*5b80*/  ULDC.64 UR22, c[0x0][0x3d0] ;  /* 0x0000f40000167ab9 */ /* 0x000fe20000000a00 */
[----:B------:R-:W-:Y:S01]  /*5b90*/  R2UR UR13, R10 ;  /* 0x000000000a0d72ca */ /* 0x000fe200000e0000 */
[----:B------:R-:W-:Y:S01]  /*5ba0*/  VIADD R9, R9, 0x1 ;  /* 0x0000000109097836 */ /* 0x000fe20000000000 */
[----:B------:R-:W-:Y:S01]  /*5bb0*/  ISETP.GT.AND P5, PT, R0, 0x1, PT ;  /* 0x000000010000780c */ /* 0x000fe20003fa4270 */
[----:B------:R-:W-:Y:S01]  /*5bc0*/  USHF.L.U32 UR18, UR18, 0x5, URZ ;  /* 0x0000000512127899 */ /* 0x000fe2000800063f */
[----:B0-----:R-:W-:Y:S01]  /*5bd0*/  ISETP.NE.AND P2, PT, R15, 0x1, PT ;  /* 0x000000010f00780c */ /* 0x001fe20003f45270 */
[----:B------:R-:W-:Y:S01]  /*5be0*/  UIADD3 UR17, UR17, 0x36000, URZ ;  /* 0x0003600011117890 */ /* 0x000fe2000fffe03f */
[----:B------:R-:W-:Y:S01]  /*5bf0*/  ISETP.NE.AND P4, PT, R9, 0x9, PT ;  /* 0x000000090900780c */ /* 0x000fe20003f85270 */
[----:B------:R-:W-:-:S02]  /*5c00*/  UIADD3 UR8, UR8, 0x12000, URZ ;  /* 0x0001200008087890 */ /* 0x000fc4000fffe03f */
[----:B------:R-:W-:Y:S01]  /*5c10*/  ULEA UR16, UR16, UR9, 0xd ;  /* 0x0000000910107291 */ /* 0x000fe2000f8e683f */
[----:B------:R-:W-:Y:S01]  /*5c20*/  SEL R9, R9, RZ, P4 ;  /* 0x000000ff09097207 */ /* 0x000fe20002000000 */
[----:B------:R-:W-:Y:S01]  /*5c30*/  UMOV UR26, 0x30000 ;  /* 0x00030000001a7882 */ /* 0x000fe20000000000 */
[----:B------:R-:W-:Y:S01]  /*5c40*/  UMOV UR28, 0x0 ;  /* 0x00000000001c7882 */ /* 0x000fe20000000000 */
[----:B------:R-:W-:Y:S01]  /*5c50*/  UMOV UR29, 0x10000000 ;  /* 0x10000000001d7882 */ /* 0x000fe20000000000 */
[----:B------:R-:W-:-:S03]  /*5c60*/  UMOV UR9, UR17 ;  /* 0x0000001100097c82 */ /* 0x000fc60008000000 */
[----:B------:R-:W-:Y:S01]  /*5c70*/  @P2 IMAD.U32 R23, RZ, RZ, UR4 ;  /* 0x00000004ff172e24 */ /* 0x000fe2000f8e00ff */
[----:B------:R-:W-:Y:S01]  /*5c80*/  UIADD3 UR4, UP1, UR24, 0xf0, URZ ;  /* 0x000000f018047890 */ /* 0x000fe2000ff3e03f */
[----:B-1----:R-:W-:Y:S01]  /*5c90*/  IMAD R13, R11, R16, R18 ;  /* 0x000000100b0d7224 */ /* 0x002fe200078e0212 */
[----:B------:R-:W-:Y:S01]  /*5ca0*/  UIADD3 UR24, UP2, UR24, 0x1f0, URZ ;  /* 0x000001f018187890 */ /* 0x000fe2000ff5e03f */
[----:B------:R-:W0:Y:S01]  /*5cb0*/  LDC R16, c[0x0][0x3c8] ;  /* 0x0000f200ff107b82 */ /* 0x000e220000000800 */
[----:B------:R-:W-:Y:S01]  /*5cc0*/  @P2 R2UR UR5, R23 ;  /* 0x00000000170522ca */ /* 0x000fe200000e0000 */
[----:B------:R-:W-:Y:S01]  /*5cd0*/  IMAD R12, R10, R17, R19 ;  /* 0x000000110a0c7224 */ /* 0x000fe200078e0213 */
[----:B------:R-:W-:-:S04]  /*5ce0*/  ISETP.NE.AND P2, PT, R14, R7, PT ;  /* 0x000000070e00720c */ /* 0x000fc80003f45270 */
[----:B------:R-:W-:Y:S01]  /*5cf0*/  PRMT R12, R13, 0x40, R12 ;  /* 0x000000400d0c7816 */ /* 0x000fe2000000000c */
[----:B------:R-:W-:-:S06]  /*5d00*/  VIADD R13, R11, 0x1 ;  /* 0x000000010b0d7836 */ /* 0x000fcc0000000000 */
[----:B------:R-:W-:Y:S02]  /*5d10*/  UIADD3 UR6, -UR5, URZ, URZ ;  /* 0x0000003f05067290 */ /* 0x000fe4000fffe13f */
[----:B------:R-:W-:Y:S01]  /*5d20*/  UMOV UR21, UR5 ;  /* 0x0000000500157c82 */ /* 0x000fe20008000000 */
[----:B------:R-:W-:Y:S01]  /*5d30*/  @P2 IMAD.MOV R13, RZ, RZ, R11 ;  /* 0x000000ffff0d2224 */ /* 0x000fe200078e020b */
[----:B------:R-:W-:Y:S02]  /*5d40*/  SEL R11, RZ, 0x1, P4 ;  /* 0x00000001ff0b7807 */ /* 0x000fe40002000000 */
[----:B------:R-:W-:Y:S01]  /*5d50*/  IMAD R15, R15, UR6, R20 ;  /* 0x000000060f0f7c24 */ /* 0x000fe2000f8e0214 */
[----:B------:R-:W-:Y:S01]  /*5d60*/  UIMAD.WIDE.U32 UR6, UR5, UR10, URZ ;  /* 0x0000000a050672a5 */ /* 0x000fe2000f8e003f */
[----:B------:R-:W-:Y:S02]  /*5d70*/  LOP3.LUT R8, R8, R11, RZ, 0x3c, !PT ;  /* 0x0000000b08087212 */ /* 0x000fe400078e3cff */
[----:B0-----:R-:W-:Y:S01]  /*5d80*/  ISETP.NE.AND P3, PT, R13, R16, PT ;  /* 0x000000100d00720c */ /* 0x001fe20003f65270 */
[----:B------:R-:W-:Y:S01]  /*5d90*/  @UP0 USHF.R.U32.HI UR21, URZ, UR11, UR7 ;  /* 0x0000000b3f150299 */ /* 0x000fe20008011607 */
[----:B------:R-:W-:Y:S01]  /*5da0*/  R2UR UR19, R15 ;  /* 0x000000000f1372ca */ /* 0x000fe200000e0000 */
[----:B------:R-:W-:Y:S01]  /*5db0*/  UMOV UR10, UR18 ;  /* 0x00000012000a7c82 */ /* 0x000fe20008000000 */
[----:B------:R-:W-:Y:S01]  /*5dc0*/  R2UR UR7, R12 ;  /* 0x000000000c0772ca */ /* 0x000fe200000e0000 */
[----:B------:R-:W-:Y:S01]  /*5dd0*/  UIADD3 UR6, -UR21, URZ, URZ ;  /* 0x0000003f15067290 */ /* 0x000fe2000fffe13f */
[----:B------:R-:W-:Y:S01]  /*5de0*/  R2UR UR11, R3 ;  /* 0x00000000030b72ca */ /* 0x000fe200000e0000 */
[----:B------:R-:W-:Y:S01]  /*5df0*/  VIADD R15, R10, 0x1 ;  /* 0x000000010a0f7836 */ /* 0x000fe20000000000 */
[----:B------:R-:W-:Y:S01]  /*5e00*/  SEL R12, R14, RZ, P2 ;  /* 0x000000ff0e0c7207 */ /* 0x000fe20001000000 */
[----:B------:R-:W-:Y:S01]  /*5e10*/  UIMAD UR20, UR20, UR6, UR5 ;  /* 0x00000006141472a4 */ /* 0x000fe2000f8e0205 */
[----:B------:R-:W-:Y:S01]  /*5e20*/  SEL R11, R13, RZ, P3 ;  /* 0x000000ff0d0b7207 */ /* 0x000fe20001800000 */
[----:B------:R-:W-:-:S02]  /*5e30*/  UIADD3.X UR5, URZ, UR25, URZ, UP1, !UPT ;  /* 0x000000193f057290 */ /* 0x000fc40008ffe43f */
[----:B------:R-:W-:Y:S01]  /*5e40*/  UIMAD UR20, UR20, UR15, UR23 ;  /* 0x0000000f141472a4 */ /* 0x000fe2000f8e0217 */
[----:B------:R-:W-:Y:S01]  /*5e50*/  @P3 IMAD.MOV R15, RZ, RZ, R10 ;  /* 0x000000ffff0f3224 */ /* 0x000fe200078e020a */
[----:B------:R-:W-:Y:S02]  /*5e60*/  UIMAD UR19, UR19, UR14, UR22 ;  /* 0x0000000e131372a4 */ /* 0x000fe4000f8e0216 */
[----:B------:R-:W-:Y:S01]  /*5e70*/  UPRMT UR6, UR7, 0x5410, URZ ;  /* 0x0000541007067896 */ /* 0x000fe2000800003f */
[----:B------:R-:W-:Y:S01]  /*5e80*/  IMAD.MOV.U32 R10, RZ, RZ, R15 ;  /* 0x000000ffff0a7224 */ /* 0x000fe200078e000f */
[----:B------:R-:W-:-:S07]  /*5e90*/  UIADD3.X UR25, URZ, UR25, URZ, UP2, !UPT ;  /* 0x000000193f197290 */ /* 0x000fce00097fe43f */
[----:B------:R0:W-:Y:S02]  /*5ea0*/  UTMALDG.4D.IM2COL [UR16], [UR4], UR6 ;  /* 0x00000010040073b4 */ /* 0x0001e40008058006 */
[----:B------:R0:W-:Y:S02]  /*5eb0*/  UTMALDG.4D.MULTICAST [UR8], [UR24], UR26, desc[UR28] ;  /* 0x00001c08180073b4 */ /* 0x0001e4000801981a */
[----:B0-----:R-:W-:Y:S05]  /*5ec0*/  @P5 BRA `(.L_x_157) ;  /* 0xfffffff800985947 */ /* 0x001fea000383ffff */
.L_x_153:
[----:B------:R-:W-:Y:S01]  /*5ed0*/  ISETP.GE.U32.AND P2, PT, R6, 0x9, PT ;  /* 0x000000090600780c */ /* 0x000fe20003f46070 */
[----:B------:R-:W-:Y:S05]  /*5ee0*/  WARPSYNC.ALL ;  /* 0x0000000000007948 */ /* 0x000fea0003800000 */
[----:B------:R-:W-:-:S07]  /*5ef0*/  ELECT P1, URZ, PT ;  /* 0x00000000003f782f */ /* 0x000fce0003820000 */
[----:B---3-5:R-:W-:-:S05]  /*5f00*/  @P2 IMAD.WIDE.U32 R2, R6, 0x38e38e39, RZ ;  /* 0x38e38e3906022825 */ /* 0x028fca00078e00ff */
[----:B--2---:R-:W-:-:S04]  /*5f10*/  @P2 SHF.R.U32.HI R0, RZ, 0x1, R3 ;  /* 0x00000001ff002819 */ /* 0x004fc80000011603 */
[----:B------:R-:W-:-:S04]  /*5f20*/  @P2 LOP3.LUT R0, R0, 0x1, RZ, 0xc0, !PT ;  /* 0x0000000100002812 */ /* 0x000fc800078ec0ff */
[----:B------:R-:W-:Y:S01]  /*5f30*/  @P2 ISETP.NE.U32.AND P0, PT, R0, 0x1, PT ;  /* 0x000000010000280c */ /* 0x000fe20003f05070 */
[----:B------:R-:W-:-:S12]  /*5f40*/  @!P1 EXIT ;  /* 0x000000000000994d */ /* 0x000fd80003800000 */
[----:B------:R-:W-:Y:S01]  /*5f50*/  LOP3.LUT R4, R4, 0x2, RZ, 0xfc, !PT ;  /* 0x0000000204047812 */ /* 0x000fe200078efcff */
[----:B------:R-:W-:Y:S01]  /*5f60*/  IMAD.MOV.U32 R0, RZ, RZ, 0x1 ;  /* 0x00000001ff007424 */ /* 0x000fe200078e00ff */
[----:B------:R-:W-:Y:S02]  /*5f70*/  @P2 ISETP.NE.U32.AND.EX P0, PT, RZ, RZ, PT, P0 ;  /* 0x000000ffff00220c */ /* 0x000fe40003f05100 */
[----:B------:R-:W-:Y:S02]  /*5f80*/  ISETP.NE.AND P1, PT, R4, 0x3, PT ;  /* 0x000000030400780c */ /* 0x000fe40003f25270 */
[----:B------:R-:W-:-:S11]  /*5f90*/  @P2 SEL R0, RZ, 0x1, !P0 ;  /* 0x00000001ff002807 */ /* 0x000fd60004000000 */
[----:B------:R-:W-:Y:S05]  /*5fa0*/  @!P1 BRA `(.L_x_158) ;  /* 0x0000000000049947 */ /* 0x000fea0003800000 */
[----:B------:R-:W-:Y:S01]  /*5fb0*/  BPT.TRAP 0x1 ;  /* 0x000000040000795c */ /* 0x000fe20000300000 */
.L_x_158:
[----:B------:R-:W0:Y:S01]  /*5fc0*/  S2R R5, SR_CgaCtaId ;  /* 0x0000000000057919 */ /* 0x000e220000008800 */
[----:B------:R-:W-:Y:S01]  /*5fd0*/  IMAD.WIDE.U32 R2, R6, 0x38e38e39, RZ ;  /* 0x38e38e3906027825 */ /* 0x000fe200078e00ff */
[----:B------:R-:W-:-:S04]  /*5fe0*/  MOV R2, 0x400 ;  /* 0x0000040000027802 */ /* 0x000fc80000000f00 */
[----:B------:R-:W-:-:S05]  /*5ff0*/  SHF.R.U32.HI R3, RZ, 0x1, R3 ;  /* 0x00000001ff037819 */ /* 0x000fca0000011603 */
[----:B------:R-:W-:Y:S01]  /*6000*/  IMAD R6, R3, -0x9, R6 ;  /* 0xfffffff703067824 */ /* 0x000fe200078e0206 */
[----:B0-----:R-:W-:Y:S02]  /*6010*/  LEA R2, R5, R2, 0x18 ;  /* 0x0000000205027211 */ /* 0x001fe400078ec0ff */
[----:B------:R-:W-:-:S03]  /*6020*/  SHF.L.U32 R5, R0, 0x1f, RZ ;  /* 0x0000001f00057819 */ /* 0x000fc600000006ff */
[----:B------:R-:W-:-:S04]  /*6030*/  VIADD R3, R2, 0x36048 ;  /* 0x0003604802037836 */ /* 0x000fc80000000000 */
[----:B------:R-:W-:-:S07]  /*6040*/  IMAD R2, R6, 0x8, R3 ;  /* 0x0000000806027824 */ /* 0x000fce00078e0203 */
.L_x_159:
[----:B0-----:R0:W1:Y:S02]  /*6050*/  SYNCS.PHASECHK.TRANS64.TRYWAIT P0, [R2+URZ], R5 ;  /* 0x00000005020075a7 */ /* 0x001064000800017f */
[----:B-1----:R-:W-:Y:S05]  /*6060*/  @!P0 NANOSLEEP.SYNCS 0x989680 ;  /* 0x009896800000895d */ /* 0x002fea0003900000 */
[----:B------:R-:W1:Y:S02]  /*6070*/  @!P0 SYNCS.PHASECHK.TRANS64 P0, [R2+URZ], R5 ;  /* 0x00000005020085a7 */ /* 0x000e64000800007f */
[----:B-1----:R-:W-:Y:S05]  /*6080*/  @!P0 BRA `(.L_x_159) ;  /* 0xfffffffc00f08947 */ /* 0x002fea000383ffff */
[----:B------:R-:W-:-:S05]  /*6090*/  VIADD R6, R6, 0x1 ;  /* 0x0000000106067836 */ /* 0x000fca0000000000 */
[----:B------:R-:W-:-:S04]  /*60a0*/  ISETP.NE.AND P0, PT, R6, 0x9, PT ;  /* 0x000000090600780c */ /* 0x000fc80003f05270 */
[----:B0-----:R-:W-:Y:S02]  /*60b0*/  SEL R5, RZ, 0x1, P0 ;  /* 0x00000001ff057807 */ /* 0x001fe40000000000 */
[----:B------:R-:W-:Y:S02]  /*60c0*/  SEL R6, R6, RZ, P0 ;  /* 0x000000ff06067207 */ /* 0x000fe40000000000 */
[----:B------:R-:W-:-:S03]  /*60d0*/  LOP3.LUT R7, R0, R5, RZ, 0x3c, !PT ;  /* 0x0000000500077212 */ /* 0x000fc600078e3cff */
[----:B------:R-:W-:Y:S01]  /*60e0*/  IMAD R0, R6, 0x8, R3 ;  /* 0x0000000806007824 */ /* 0x000fe200078e0203 */
[----:B------:R-:W-:-:S07]  /*60f0*/  SHF.L.U32 R5, R7, 0x1f, RZ ;  /* 0x0000001f07057819 */ /* 0x000fce00000006ff */
.L_x_160:
        /* <DEDUP_REMOVED lines=11> */
.L_x_161:
        /* <DEDUP_REMOVED lines=11> */
.L_x_162:
        /* <DEDUP_REMOVED lines=11> */
.L_x_163:
        /* <DEDUP_REMOVED lines=11> */
.L_x_164:
        /* <DEDUP_REMOVED lines=11> */
.L_x_165:
        /* <DEDUP_REMOVED lines=11> */
.L_x_166:
        /* <DEDUP_REMOVED lines=11> */
.L_x_167:
[----:B0-----:R0:W1:Y:S02]  /*65d0*/  SYNCS.PHASECHK.TRANS64.TRYWAIT P0, [R6+URZ], R3 ;  /* 0x00000003060075a7 */ /* 0x001064000800017f */
[----:B-1----:R-:W-:Y:S05]  /*65e0*/  @!P0 NANOSLEEP.SYNCS 0x989680 ;  /* 0x009896800000895d */ /* 0x002fea0003900000 */
[----:B------:R-:W1:Y:S02]  /*65f0*/  @!P0 SYNCS.PHASECHK.TRANS64 P0, [R6+URZ], R3 ;  /* 0x00000003060085a7 */ /* 0x000e64000800007f */
[----:B-1----:R-:W-:Y:S05]  /*6600*/  @P0 EXIT ;  /* 0x000000000000094d */ /* 0x002fea0003800000 */
[----:B------:R-:W-:Y:S05]  /*6610*/  BRA `(.L_x_167) ;  /* 0xfffffffc00ec7947 */ /* 0x000fea000383ffff */
.L_x_168:
[----:B------:R-:W-:-:S00]  /*6620*/  BRA `(.L_x_168) ;  /* 0xfffffffc00fc7947 */ /* 0x000fc0000383ffff */
[----:B------:R-:W-:-:S00]  /*6630*/  NOP ;  /* 0x0000000000007918 */ /* 0x000fc00000000000 */
        /* <DEDUP_REMOVED lines=12> */
.L_x_169:


//--------------------- .nv.shared._ZN7cutlass13device_kernelINS_4conv6kernel13ConvUniversalINS1_16ConvProblemShapeILNS1_8OperatorE0ELi2EEENS1_10collective14CollectiveConvINS1_46MainloopSm90TmaGmmaWarpSpecializedImplicitGemmILS5_0ELi9ELi2EN4cute5tupleIJNSA_1CILi2EEENSC_ILi1EEESE_EEENS1_36KernelImplicitTmaWarpSpecializedSm90ELi1EEENSB_IJNSC_ILi64EEENSC_ILi128EEENSB_IJNSC_ILi32EEEEEEEEENS_10tfloat32_tESN_NSA_8TiledMMAINSA_8MMA_AtomIJNSA_4SM904GMMA30MMA_64x128x8_F32TF32TF32_SS_TNILNSR_7ScaleInE1ELST_1EEEEEENSA_6LayoutINSB_IJSE_SE_SE_EEENSB_IJNSC_ILi0EEESY_SY_EEEEENSB_IJNSA_10UnderscoreES11_S11_EEEEENS7_6detail26Sm90ImplicitGemmTileTraitsINSA_20SM90_TMA_LOAD_IM2COLENSA_14ComposedLayoutINSA_7SwizzleILi3ELi4ELi3EEENSA_18smem_ptr_flag_bitsILi32EEENSW_INSB_IJNSB_IJNSC_ILi8EEES1C_EEENSB_IJSK_SE_EEENSB_IJSE_NSC_ILi9EEEEEEEEENSB_IJNSB_IJSK_NSC_ILi256EEEEEENSB_IJSE_SY_EEENSB_IJSY_NSC_ILi2048EEEEEEEEEEEEEvEENS15_INSA_23SM90_TMA_LOAD_MULTICASTENS17_IS19_S1B_NSW_INSB_IJNSB_IJS1C_NSC_ILi16EEEEEES1E_S1G_EEENSB_IJS1J_S1K_NSB_IJSY_NSC_ILi4096EEEEEEEEEEEEEvEEEENS_8epilogue10collective6detail29Sm90TmaWarpSpecializedAdapterINS23_15DefaultEpilogueISN_NSB_IJNSB_IJlllEEESE_SY_EEES28_NS22_6thread17LinearCombinationISN_Li1EffLNS29_9ScaleType4KindE0ELNS_15FloatRoundStyleE2ESN_EENS_4gemm15EpilogueDefaultEEEEEvvEEEEvNT_6ParamsE --------------------------
	.section	.nv.shared._ZN7cutlass13device_kernelINS_4conv6kernel13ConvUniversalINS1_16ConvProblemShapeILNS1_8OperatorE0ELi2EEENS1_10collective14CollectiveConvINS1_46MainloopSm90TmaGmmaWarpSpecializedImplicitGemmILS5_0ELi9ELi2EN4cute5tupleIJNSA_1CILi2EEENSC_ILi1EEESE_EEENS1_36KernelImplicitTmaWarpSpecializedSm90ELi1EEENSB_IJNSC_ILi64EEENSC_ILi128EEENSB_IJNSC_ILi32EEEEEEEEENS_10tfloat32_tESN_NSA_8TiledMMAINSA_8MMA_AtomIJNSA_4SM904GMMA30MMA_64x128x8_F32TF32TF32_SS_TNILNSR_7ScaleInE1ELST_1EEEEEENSA_6LayoutINSB_IJSE_SE_SE_EEENSB_IJNSC_ILi0EEESY_SY_EEEEENSB_IJNSA_10UnderscoreES11_S11_EEEEENS7_6detail26Sm90ImplicitGemmTileTraitsINSA_20SM90_TMA_LOAD_IM2COLENSA_14ComposedLayoutINSA_7SwizzleILi3ELi4ELi3EEENSA_18smem_ptr_flag_bitsILi32EEENSW_INSB_IJNSB_IJNSC_ILi8EEES1C_EEENSB_IJSK_SE_EEENSB_IJSE_NSC_ILi9EEEEEEEEENSB_IJNSB_IJSK_NSC_ILi256EEEEEENSB_IJSE_SY_EEENSB_IJSY_NSC_ILi2048EEEEEEEEEEEEEvEENS15_INSA_23SM90_TMA_LOAD_MULTICASTENS17_IS19_S1B_NSW_INSB_IJNSB_IJS1C_NSC_ILi16EEEEEES1E_S1G_EEENSB_IJS1J_S1K_NSB_IJSY_NSC_ILi4096EEEEEEEEEEEEEvEEEENS_8epilogue10collective6detail29Sm90TmaWarpSpecializedAdapterINS23_15DefaultEpilogueISN_NSB_IJNSB_IJlllEEESE_SY_EEES28_NS22_6thread17LinearCombinationISN_Li1EffLNS29_9ScaleType4KindE0ELNS_15FloatRoundStyleE2ESN_EENS_4gemm15EpilogueDefaultEEEEEvvEEEEvNT_6ParamsE,"aw",@nobits
	.sectionflags	@""
	.align	16
	.zero		1024


//--------------------- .nv.shared.reserved.0     --------------------------
	.section	.nv.shared.reserved.0,"aw",@nobits
	.weak		__nv_reservedSMEM_offset_0_alias
	.size		__nv_reservedSMEM_offset_0_alias, 0, 0
	.other		__nv_reservedSMEM_offset_0_alias,@"STO_CUDA_RESERVED_SHARED STV_DEFAULT"
__nv_reservedSMEM_offset_0_alias:
	.zero		0


//--------------------- .nv.global                --------------------------
	.section	.nv.global,"aw",@nobits
.nv.global:
	.type		_ZN39_INTERNAL_aaf38978_4_k_cu_362d012a_27694cute1_E,@object
	.size		_ZN39_INTERNAL_aaf38978_4_k_cu_362d012a_27694cute1_E,(_ZN39_INTERNAL_aaf38978_4_k_cu_362d012a_27694cuda3std3__45__cpo6cbeginE - _ZN39_INTERNAL_aaf38978_4_k_cu_362d012a_27694cute1_E)
_ZN39_INTERNAL_aaf38978_4_k_cu_362d012a_27694cute1_E:
	.zero		1
	.type		_ZN39_INTERNAL_aaf38978_4_k_cu_362d012a_27694cuda3std3__45__cpo6cbeginE,@object
	.size		_ZN39_INTERNAL_aaf38978_4_k_cu_362d012a_27694cuda3std3__45__cpo6cbeginE,(_ZN39_INTERNAL_aaf38978_4_k_cu_362d012a_27694cuda3std3__48in_placeE - _ZN39_INTERNAL_aaf38978_4_k_cu_362d012a_27694cuda3std3__45__cpo6cbeginE)
_ZN39_INTERNAL_aaf38978_4_k_cu_362d012a_27694cuda3std3__45__cpo6cbeginE:
	.zero		1
	.type		_ZN39_INTERNAL_aaf38978_4_k_cu_362d012a_27694cuda3std3__48in_placeE,@object
	.size		_ZN39_INTERNAL_aaf38978_4_k_cu_362d012a_27694cuda3std3__48in_placeE,(_ZN39_INTERNAL_aaf38978_4_k_cu_362d012a_27694cuda3std6ranges3__45__cpo9iter_moveE - _ZN39_INTERNAL_aaf38978_4_k_cu_362d012a_27694cuda3std3__48in_placeE)
_ZN39_INTERNAL_aaf38978_4_k_cu_362d012a_27694cuda3std3__48in_placeE:
	.zero		1
	.type		_ZN39_INTERNAL_aaf38978_4_k_cu_362d012a_27694cuda3std6ranges3__45__cpo9iter_moveE,@object
	.size		_ZN39_INTERNAL_aaf38978_4_k_cu_362d012a_27694cuda3std6ranges3__45__cpo9iter_moveE,(_ZN39_INTERNAL_aaf38978_4_k_cu_362d012a_27694cuda3std3__45__cpo5beginE - _ZN39_INTERNAL_aaf38978_4_k_cu_362d012a_27694cuda3std6ranges3__45__cpo9iter_moveE)
_ZN39_INTERNAL_aaf38978_4_k_cu_362d012a_27694cuda3std6ranges3__45__cpo9iter_moveE:
	.zero		1
	.type		_ZN39_INTERNAL_aaf38978_4_k_cu_362d012a_27694cuda3std3__45__cpo5beginE,@object
	.size		_ZN39_INTERNAL_aaf38978_4_k_cu_362d012a_27694cuda3std3__45__cpo5beginE,(_ZN39_INTERNAL_aaf38978_4_k_cu_362d012a_27694cuda3std3__441_GLOBAL__N__aaf38978_4_k_cu_362d012a_27696ignoreE - _ZN39_INTERNAL_aaf38978_4_k_cu_362d012a_27694cuda3std3__45__cpo5beginE)
_ZN39_INTERNAL_aaf38978_4_k_cu_362d012a_27694cuda3std3__45__cpo5beginE:
	.zero		1
	.type		_ZN39_INTERNAL_aaf38978_4_k_cu_362d012a_27694cuda3std3__441_GLOBAL__N__aaf38978_4_k_cu_362d012a_27696ignoreE,@object
	.size		_ZN39_INTERNAL_aaf38978_4_k_cu_362d012a_27694cuda3std3__441_GLOBAL__N__aaf38978_4_k_cu_362d012a_27696ignoreE,(_ZN39_INTERNAL_aaf38978_4_k_cu_362d012a_27694cute7productE - _ZN39_INTERNAL_aaf38978_4_k_cu_362d012a_27694cuda3std3__441_GLOBAL__N__aaf38978_4_k_cu_362d012a_27696ignoreE)
_ZN39_INTERNAL_aaf38978_4_k_cu_362d012a_27694cuda3std3__441_GLOBAL__N__aaf38978_4_k_cu_362d012a_27696ignoreE:
	.zero		1
	.type		_ZN39_INTERNAL_aaf38978_4_k_cu_362d012a_27694cute7productE,@object
	.size		_ZN39_INTERNAL_aaf38978_4_k_cu_362d012a_27694cute7productE,(_ZN39_INTERNAL_aaf38978_4_k_cu_362d012a_27694cuda3std3__45__cpo3endE - _ZN39_INTERNAL_aaf38978_4_k_cu_362d012a_27694cute7productE)
_ZN39_INTERNAL_aaf38978_4_k_cu_362d012a_27694cute7productE:
	.zero		1
	.type		_ZN39_INTERNAL_aaf38978_4_k_cu_362d012a_27694cuda3std3__45__cpo3endE,@object
	.size		_ZN39_INTERNAL_aaf38978_4_k_cu_362d012a_27694cuda3std3__45__cpo3endE,(_ZN39_INTERNAL_aaf38978_4_k_cu_362d012a_27694cuda3std3__419piecewise_constructE - _ZN39_INTERNAL_aaf38978_4_k_cu_362d012a_27694cuda3std3__45__cpo3endE)
_ZN39_INTERNAL_aaf38978_4_k_cu_362d012a_27694cuda3std3__45__cpo3endE:
	.zero		1
	.type		_ZN39_INTERNAL_aaf38978_4_k_cu_362d012a_27694cuda3std3__419piecewise_constructE,@object
	.size		_ZN39_INTERNAL_aaf38978_4_k_cu_362d012a_27694cuda3std3__419piecewise_constructE,(_ZN39_INTERNAL_aaf38978_4_k_cu_362d012a_27694cuda3std3__45__cpo4cendE - _ZN39_INTERNAL_aaf38978_4_k_cu_362d012a_27694cuda3std3__419piecewise_constructE)
_ZN39_INTERNAL_aaf38978_4_k_cu_362d012a_27694cuda3std3__419piecewise_constructE:
	.zero		1
	.type		_ZN39_INTERNAL_aaf38978_4_k_cu_362d012a_27694cuda3std3__45__cpo4cendE,@object
	.size		_ZN39_INTERNAL_aaf38978_4_k_cu_362d012a_27694cuda3std3__45__cpo4cendE,(_ZN39_INTERNAL_aaf38978_4_k_cu_362d012a_27694cuda3std6ranges3__45__cpo4swapE - _ZN39_INTERNAL_aaf38978_4_k_cu_362d012a_27694cuda3std3__45__cpo4cendE)
_ZN39_INTERNAL_aaf38978_4_k_cu_362d012a_27694cuda3std3__45__cpo4cendE:
	.zero		1
	.type		_ZN39_INTERNAL_aaf38978_4_k_cu_362d012a_27694cuda3std6ranges3__45__cpo4swapE,@object
	.size		_ZN39_INTERNAL_aaf38978_4_k_cu_362d012a_27694cuda3std6ranges3__45__cpo4swapE,(.L_7 - _ZN39_INTERNAL_aaf38978_4_k_cu_362d012a_27694cuda3std6ranges3__45__cpo4swapE)
_ZN39_INTERNAL_aaf38978_4_k_cu_362d012a_27694cuda3std6ranges3__45__cpo4swapE:
	.zero		1
.L_7:


//--------------------- .nv.constant0._ZN7cutlass13device_kernelINS_4conv6kernel13ConvUniversalINS1_16ConvProblemShapeILNS1_8OperatorE0ELi2EEENS1_10collective14CollectiveConvINS1_46MainloopSm90TmaGmmaWarpSpecializedImplicitGemmILS5_0ELi9ELi2EN4cute5tupleIJNSA_1CILi2EEENSC_ILi1EEESE_EEENS1_36KernelImplicitTmaWarpSpecializedSm90ELi1EEENSB_IJNSC_ILi64EEENSC_ILi128EEENSB_IJNSC_ILi32EEEEEEEEENS_10tfloat32_tESN_NSA_8TiledMMAINSA_8MMA_AtomIJNSA_4SM904GMMA30MMA_64x128x8_F32TF32TF32_SS_TNILNSR_7ScaleInE1ELST_1EEEEEENSA_6LayoutINSB_IJSE_SE_SE_EEENSB_IJNSC_ILi0EEESY_SY_EEEEENSB_IJNSA_10UnderscoreES11_S11_EEEEENS7_6detail26Sm90ImplicitGemmTileTraitsINSA_20SM90_TMA_LOAD_IM2COLENSA_14ComposedLayoutINSA_7SwizzleILi3ELi4ELi3EEENSA_18smem_ptr_flag_bitsILi32EEENSW_INSB_IJNSB_IJNSC_ILi8EEES1C_EEENSB_IJSK_SE_EEENSB_IJSE_NSC_ILi9EEEEEEEEENSB_IJNSB_IJSK_NSC_ILi256EEEEEENSB_IJSE_SY_EEENSB_IJSY_NSC_ILi2048EEEEEEEEEEEEEvEENS15_INSA_23SM90_TMA_LOAD_MULTICASTENS17_IS19_S1B_NSW_INSB_IJNSB_IJS1C_NSC_ILi16EEEEEES1E_S1G_EEENSB_IJS1J_S1K_NSB_IJSY_NSC_ILi4096EEEEEEEEEEEEEvEEEENS_8epilogue10collective6detail29Sm90TmaWarpSpecializedAdapterINS23_15DefaultEpilogueISN_NSB_IJNSB_IJlllEEESE_SY_EEES28_NS22_6thread17LinearCombinationISN_Li1EffLNS29_9ScaleType4KindE0ELNS_15FloatRoundStyleE2ESN_EENS_4gemm15EpilogueDefaultEEEEEvvEEEEvNT_6ParamsE --------------------------
	.section	.nv.constant0._ZN7cutlass13device_kernelINS_4conv6kernel13ConvUniversalINS1_16ConvProblemShapeILNS1_8OperatorE0ELi2EEENS1_10collective14CollectiveConvINS1_46MainloopSm90TmaGmmaWarpSpecializedImplicitGemmILS5_0ELi9ELi2EN4cute5tupleIJNSA_1CILi2EEENSC_ILi1EEESE_EEENS1_36KernelImplicitTmaWarpSpecializedSm90ELi1EEENSB_IJNSC_ILi64EEENSC_ILi128EEENSB_IJNSC_ILi32EEEEEEEEENS_10tfloat32_tESN_NSA_8TiledMMAINSA_8MMA_AtomIJNSA_4SM904GMMA30MMA_64x128x8_F32TF32TF32_SS_TNILNSR_7ScaleInE1ELST_1EEEEEENSA_6LayoutINSB_IJSE_SE_SE_EEENSB_IJNSC_ILi0EEESY_SY_EEEEENSB_IJNSA_10UnderscoreES11_S11_EEEEENS7_6detail26Sm90ImplicitGemmTileTraitsINSA_20SM90_TMA_LOAD_IM2COLENSA_14ComposedLayoutINSA_7SwizzleILi3ELi4ELi3EEENSA_18smem_ptr_flag_bitsILi32EEENSW_INSB_IJNSB_IJNSC_ILi8EEES1C_EEENSB_IJSK_SE_EEENSB_IJSE_NSC_ILi9EEEEEEEEENSB_IJNSB_IJSK_NSC_ILi256EEEEEENSB_IJSE_SY_EEENSB_IJSY_NSC_ILi2048EEEEEEEEEEEEEvEENS15_INSA_23SM90_TMA_LOAD_MULTICASTENS17_IS19_S1B_NSW_INSB_IJNSB_IJS1C_NSC_ILi16EEEEEES1E_S1G_EEENSB_IJS1J_S1K_NSB_IJSY_NSC_ILi4096EEEEEEEEEEEEEvEEEENS_8epilogue10collective6detail29Sm90TmaWarpSpecializedAdapterINS23_15DefaultEpilogueISN_NSB_IJNSB_IJlllEEESE_SY_EEES28_NS22_6thread17LinearCombinationISN_Li1EffLNS29_9ScaleType4KindE0ELNS_15FloatRoundStyleE2ESN_EENS_4gemm15EpilogueDefaultEEEEEvvEEEEvNT_6ParamsE,"a",@progbits
	.sectionflags	@""
	.align	4
.nv.constant0._ZN7cutlass13device_kernelINS_4conv6kernel13ConvUniversalINS1_16ConvProblemShapeILNS1_8OperatorE0ELi2EEENS1_10collective14CollectiveConvINS1_46MainloopSm90TmaGmmaWarpSpecializedImplicitGemmILS5_0ELi9ELi2EN4cute5tupleIJNSA_1CILi2EEENSC_ILi1EEESE_EEENS1_36KernelImplicitTmaWarpSpecializedSm90ELi1EEENSB_IJNSC_ILi64EEENSC_ILi128EEENSB_IJNSC_ILi32EEEEEEEEENS_10tfloat32_tESN_NSA_8TiledMMAINSA_8MMA_AtomIJNSA_4SM904GMMA30MMA_64x128x8_F32TF32TF32_SS_TNILNSR_7ScaleInE1ELST_1EEEEEENSA_6LayoutINSB_IJSE_SE_SE_EEENSB_IJNSC_ILi0EEESY_SY_EEEEENSB_IJNSA_10UnderscoreES11_S11_EEEEENS7_6detail26Sm90ImplicitGemmTileTraitsINSA_20SM90_TMA_LOAD_IM2COLENSA_14ComposedLayoutINSA_7SwizzleILi3ELi4ELi3EEENSA_18smem_ptr_flag_bitsILi32EEENSW_INSB_IJNSB_IJNSC_ILi8EEES1C_EEENSB_IJSK_SE_EEENSB_IJSE_NSC_ILi9EEEEEEEEENSB_IJNSB_IJSK_NSC_ILi256EEEEEENSB_IJSE_SY_EEENSB_IJSY_NSC_ILi2048EEEEEEEEEEEEEvEENS15_INSA_23SM90_TMA_LOAD_MULTICASTENS17_IS19_S1B_NSW_INSB_IJNSB_IJS1C_NSC_ILi16EEEEEES1E_S1G_EEENSB_IJS1J_S1K_NSB_IJSY_NSC_ILi4096EEEEEEEEEEEEEvEEEENS_8epilogue10collective6detail29Sm90TmaWarpSpecializedAdapterINS23_15DefaultEpilogueISN_NSB_IJNSB_IJlllEEESE_SY_EEES28_NS22_6thread17LinearCombinationISN_Li1EffLNS29_9ScaleType4KindE0ELNS_15FloatRoundStyleE2ESN_EENS_4gemm15EpilogueDefaultEEEEEvvEEEEvNT_6ParamsE:
	.zero		1536


//--------------------- SYMBOLS --------------------------

	.type		.nv.reservedSmem.offset0,@object
	.size		.nv.reservedSmem.offset0,0x4
